	.target	sm_90a

	.elftype	@"ET_EXEC"


//--------------------- .note.nv.tkinfo           --------------------------
	.section	.note.nv.tkinfo,"",@"SHT_NOTE"
	.sectionflags	@"SHF_NOTE_NV_TKINFO"
	.tkinfo
        /*0018*/ 	.word	0x00000002
        /*0030*/ 	.string	""
        /*0030*/ 	.string	"ptxas"
        /*0030*/ 	.string	"Cuda compilation tools, release 13.0, V13.0.88"
        /*0030*/ 	.string	"Build cuda_13.0.r13.0/compiler.36424714_0"
        /*0030*/ 	.string	"-arch sm_90a -m 64 "



//--------------------- .note.nv.cuinfo           --------------------------
	.section	.note.nv.cuinfo,"",@"SHT_NOTE"
	.sectionflags	@"SHF_NOTE_NV_CUINFO"
        /*0018*/ 	.short	0x0002
        /*001a*/ 	.short	0x005a
        /*001c*/ 	.short	0x0082
	.zero		2


//--------------------- .nv.info                  --------------------------
	.section	.nv.info,"",@"SHT_CUDA_INFO"
	.align	4


	//----- nvinfo : EIATTR_REGCOUNT
	.align		4
        /*0000*/ 	.byte	0x04, 0x2f
        /*0002*/ 	.short	(.L_15 - .L_14)
	.align		4
.L_14:
        /*0004*/ 	.word	index@(_ZN7cutlass13device_kernelINS_4gemm6kernel13GemmUniversalIN4cute5tupleIJiiiiEEENS1_10collective13CollectiveMmaINS1_34MainloopSm90TmaGmmaWarpSpecializedILi4ENS5_IJNS4_1CILi1EEESB_SB_EEENS1_32KernelTmaWarpSpecializedPingpongEEENS5_IJNSA_ILi64EEENSA_ILi128EEESF_EEEfNS5_IJlSB_lEEEfSI_NS4_8TiledMMAINS4_8MMA_AtomIJNS4_4SM904GMMA30MMA_64x128x8_F32TF32TF32_SS_TNILNSM_7ScaleInE1ELSO_1EEEEEENS4_6LayoutISC_NS5_IJNSA_ILi0EEESS_SS_EEEEENS5_IJNS4_10UnderscoreESV_SV_EEEEENS4_13SM90_TMA_LOADENS4_14ComposedLayoutINS4_7SwizzleILi3ELi4ELi3EEENS4_18smem_ptr_flag_bitsILi32EEENSR_INS5_IJNSA_ILi8EEENSA_ILi32EEEEEENS5_IJS15_SB_EEEEEEEvNS4_8identityESY_S19_vS1A_EENS_8epilogue10collective6detail29Sm90TmaWarpSpecializedAdapterINS1D_15DefaultEpilogueIfSI_SI_NS1C_6thread17LinearCombinationIfLi1EffLNS1H_9ScaleType4KindE0ELNS_15FloatRoundStyleE2EfEENS1_15EpilogueDefaultEEEEEvvEEEEvNT_6ParamsE)
        /*0008*/ 	.word	0x000000a8


	//----- nvinfo : EIATTR_FRAME_SIZE
	.align		4
.L_15:
        /*000c*/ 	.byte	0x04, 0x11
        /*000e*/ 	.short	(.L_17 - .L_16)
	.align		4
.L_16:
        /*0010*/ 	.word	index@(_ZN7cutlass13device_kernelINS_4gemm6kernel13GemmUniversalIN4cute5tupleIJiiiiEEENS1_10collective13CollectiveMmaINS1_34MainloopSm90TmaGmmaWarpSpecializedILi4ENS5_IJNS4_1CILi1EEESB_SB_EEENS1_32KernelTmaWarpSpecializedPingpongEEENS5_IJNSA_ILi64EEENSA_ILi128EEESF_EEEfNS5_IJlSB_lEEEfSI_NS4_8TiledMMAINS4_8MMA_AtomIJNS4_4SM904GMMA30MMA_64x128x8_F32TF32TF32_SS_TNILNSM_7ScaleInE1ELSO_1EEEEEENS4_6LayoutISC_NS5_IJNSA_ILi0EEESS_SS_EEEEENS5_IJNS4_10UnderscoreESV_SV_EEEEENS4_13SM90_TMA_LOADENS4_14ComposedLayoutINS4_7SwizzleILi3ELi4ELi3EEENS4_18smem_ptr_flag_bitsILi32EEENSR_INS5_IJNSA_ILi8EEENSA_ILi32EEEEEENS5_IJS15_SB_EEEEEEEvNS4_8identityESY_S19_vS1A_EENS_8epilogue10collective6detail29Sm90TmaWarpSpecializedAdapterINS1D_15DefaultEpilogueIfSI_SI_NS1C_6thread17LinearCombinationIfLi1EffLNS1H_9ScaleType4KindE0ELNS_15FloatRoundStyleE2EfEENS1_15EpilogueDefaultEEEEEvvEEEEvNT_6ParamsE)
        /*0014*/ 	.word	0x00000000


	//----- nvinfo : EIATTR_MIN_STACK_SIZE
	.align		4
.L_17:
        /*0018*/ 	.byte	0x04, 0x12
        /*001a*/ 	.short	(.L_19 - .L_18)
	.align		4
.L_18:
        /*001c*/ 	.word	index@(_ZN7cutlass13device_kernelINS_4gemm6kernel13GemmUniversalIN4cute5tupleIJiiiiEEENS1_10collective13CollectiveMmaINS1_34MainloopSm90TmaGmmaWarpSpecializedILi4ENS5_IJNS4_1CILi1EEESB_SB_EEENS1_32KernelTmaWarpSpecializedPingpongEEENS5_IJNSA_ILi64EEENSA_ILi128EEESF_EEEfNS5_IJlSB_lEEEfSI_NS4_8TiledMMAINS4_8MMA_AtomIJNS4_4SM904GMMA30MMA_64x128x8_F32TF32TF32_SS_TNILNSM_7ScaleInE1ELSO_1EEEEEENS4_6LayoutISC_NS5_IJNSA_ILi0EEESS_SS_EEEEENS5_IJNS4_10UnderscoreESV_SV_EEEEENS4_13SM90_TMA_LOADENS4_14ComposedLayoutINS4_7SwizzleILi3ELi4ELi3EEENS4_18smem_ptr_flag_bitsILi32EEENSR_INS5_IJNSA_ILi8EEENSA_ILi32EEEEEENS5_IJS15_SB_EEEEEEEvNS4_8identityESY_S19_vS1A_EENS_8epilogue10collective6detail29Sm90TmaWarpSpecializedAdapterINS1D_15DefaultEpilogueIfSI_SI_NS1C_6thread17LinearCombinationIfLi1EffLNS1H_9ScaleType4KindE0ELNS_15FloatRoundStyleE2EfEENS1_15EpilogueDefaultEEEEEvvEEEEvNT_6ParamsE)
        /*0020*/ 	.word	0x00000000
.L_19:


//--------------------- .nv.compat                --------------------------
	.section	.nv.compat,"",@"SHT_CUDA_COMPAT_INFO"
	.align	4
        /*0000*/ 	.byte	0x02, 0x09, 0x01, 0x00, 0x02, 0x02, 0x04, 0x00, 0x02, 0x05, 0x05, 0x00, 0x03, 0x07, 0x01, 0x01
        /*0010*/ 	.byte	0x02, 0x03, 0x01, 0x00, 0x02, 0x06, 0x01, 0x00, 0x04, 0x0b, 0x08, 0x00, 0x00, 0x00, 0x00, 0x00
        /*0020*/ 	.byte	0x00, 0x00, 0x00, 0x00


//--------------------- .nv.info._ZN7cutlass13device_kernelINS_4gemm6kernel13GemmUniversalIN4cute5tupleIJiiiiEEENS1_10collective13CollectiveMmaINS1_34MainloopSm90TmaGmmaWarpSpecializedILi4ENS5_IJNS4_1CILi1EEESB_SB_EEENS1_32KernelTmaWarpSpecializedPingpongEEENS5_IJNSA_ILi64EEENSA_ILi128EEESF_EEEfNS5_IJlSB_lEEEfSI_NS4_8TiledMMAINS4_8MMA_AtomIJNS4_4SM904GMMA30MMA_64x128x8_F32TF32TF32_SS_TNILNSM_7ScaleInE1ELSO_1EEEEEENS4_6LayoutISC_NS5_IJNSA_ILi0EEESS_SS_EEEEENS5_IJNS4_10UnderscoreESV_SV_EEEEENS4_13SM90_TMA_LOADENS4_14ComposedLayoutINS4_7SwizzleILi3ELi4ELi3EEENS4_18smem_ptr_flag_bitsILi32EEENSR_INS5_IJNSA_ILi8EEENSA_ILi32EEEEEENS5_IJS15_SB_EEEEEEEvNS4_8identityESY_S19_vS1A_EENS_8epilogue10collective6detail29Sm90TmaWarpSpecializedAdapterINS1D_15DefaultEpilogueIfSI_SI_NS1C_6thread17LinearCombinationIfLi1EffLNS1H_9ScaleType4KindE0ELNS_15FloatRoundStyleE2EfEENS1_15EpilogueDefaultEEEEEvvEEEEvNT_6ParamsE --------------------------
	.section	.nv.info._ZN7cutlass13device_kernelINS_4gemm6kernel13GemmUniversalIN4cute5tupleIJiiiiEEENS1_10collective13CollectiveMmaINS1_34MainloopSm90TmaGmmaWarpSpecializedILi4ENS5_IJNS4_1CILi1EEESB_SB_EEENS1_32KernelTmaWarpSpecializedPingpongEEENS5_IJNSA_ILi64EEENSA_ILi128EEESF_EEEfNS5_IJlSB_lEEEfSI_NS4_8TiledMMAINS4_8MMA_AtomIJNS4_4SM904GMMA30MMA_64x128x8_F32TF32TF32_SS_TNILNSM_7ScaleInE1ELSO_1EEEEEENS4_6LayoutISC_NS5_IJNSA_ILi0EEESS_SS_EEEEENS5_IJNS4_10UnderscoreESV_SV_EEEEENS4_13SM90_TMA_LOADENS4_14ComposedLayoutINS4_7SwizzleILi3ELi4ELi3EEENS4_18smem_ptr_flag_bitsILi32EEENSR_INS5_IJNSA_ILi8EEENSA_ILi32EEEEEENS5_IJS15_SB_EEEEEEEvNS4_8identityESY_S19_vS1A_EENS_8epilogue10collective6detail29Sm90TmaWarpSpecializedAdapterINS1D_15DefaultEpilogueIfSI_SI_NS1C_6thread17LinearCombinationIfLi1EffLNS1H_9ScaleType4KindE0ELNS_15FloatRoundStyleE2EfEENS1_15EpilogueDefaultEEEEEvvEEEEvNT_6ParamsE,"",@"SHT_CUDA_INFO"
	.sectionflags	@""
	.align	4


	//----- nvinfo : EIATTR_CUDA_API_VERSION
	.align		4
        /*0000*/ 	.byte	0x04, 0x37
        /*0002*/ 	.short	(.L_21 - .L_20)
.L_20:
        /*0004*/ 	.word	0x00000082


	//----- nvinfo : EIATTR_KPARAM_INFO
	.align		4
.L_21:
        /*0008*/ 	.byte	0x04, 0x17
        /*000a*/ 	.short	(.L_23 - .L_22)
.L_22:
        /*000c*/ 	.word	0x00000000
        /*0010*/ 	.short	0x0000
        /*0012*/ 	.short	0x0070
        /*0014*/ 	.byte	0x00, 0xf0, 0x01, 0x10


	//----- nvinfo : EIATTR_SPARSE_MMA_MASK
	.align		4
.L_23:
        /*0018*/ 	.byte	0x03, 0x50
        /*001a*/ 	.short	0x0000


	//----- nvinfo : EIATTR_MAXREG_COUNT
	.align		4
        /*001c*/ 	.byte	0x03, 0x1b
        /*001e*/ 	.short	0x00a8


	//----- nvinfo : EIATTR_NUM_BARRIERS
	.align		4
        /*0020*/ 	.byte	0x02, 0x4c
        /*0022*/ 	.byte	0x01
	.zero		1


	//----- nvinfo : EIATTR_EXTERNS
	.align		4
        /*0024*/ 	.byte	0x04, 0x0f
        /*0026*/ 	.short	(.L_25 - .L_24)


	//   ....[0]....
	.align		4
.L_24:
        /*0028*/ 	.word	index@(__assertfail)


	//----- nvinfo : EIATTR_MERCURY_ISA_VERSION
	.align		4
.L_25:
        /*002c*/ 	.byte	0x03, 0x5f
        /*002e*/ 	.short	0x0101


	//----- nvinfo : EIATTR_INT_WARP_WIDE_INSTR_OFFSETS
	.align		4
        /*0030*/ 	.byte	0x04, 0x31
        /*0032*/ 	.short	(.L_27 - .L_26)


	//   ....[0]....
.L_26:
        /*0034*/ 	.word	0x00000470


	//   ....[1]....
        /*0038*/ 	.word	0x00000490


	//   ....[2]....
        /*003c*/ 	.word	0x00000510


	//   ....[3]....
        /*0040*/ 	.word	0x00000520


	//   ....[4]....
        /*0044*/ 	.word	0x00000530


	//   ....[5]....
        /*0048*/ 	.word	0x00000550


	//   ....[6]....
        /*004c*/ 	.word	0x000005b0


	//   ....[7]....
        /*0050*/ 	.word	0x000005d0


	//----- nvinfo : EIATTR_COOP_GROUP_MASK_REGIDS
	.align		4
.L_27:
        /*0054*/ 	.byte	0x04, 0x29
        /*0056*/ 	.short	(.L_29 - .L_28)


	//   ....[0]....
.L_28:
        /*0058*/ 	.word	0xffffffff


	//   ....[1]....
        /*005c*/ 	.word	0xffffffff


	//   ....[2]....
        /*0060*/ 	.word	0xffffffff


	//   ....[3]....
        /*0064*/ 	.word	0xffffffff


	//   ....[4]....
        /*0068*/ 	.word	0xffffffff


	//   ....[5]....
        /*006c*/ 	.word	0xffffffff


	//----- nvinfo : EIATTR_COOP_GROUP_INSTR_OFFSETS
	.align		4
.L_29:
        /*0070*/ 	.byte	0x04, 0x28
        /*0072*/ 	.short	(.L_31 - .L_30)


	//   ....[0]....
.L_30:
        /*0074*/ 	.word	0x00000050


	//   ....[1]....
        /*0078*/ 	.word	0x00000080


	//   ....[2]....
        /*007c*/ 	.word	0x00000180


	//   ....[3]....
        /*0080*/ 	.word	0x00000390


	//   ....[4]....
        /*0084*/ 	.word	0x000003d0


	//   ....[5]....
        /*0088*/ 	.word	0x00000410


	//----- nvinfo : EIATTR_REG_RECONFIG
	.align		4
.L_31:
        /*008c*/ 	.byte	0x01, 0x54
	.zero		2


	//----- nvinfo : EIATTR_SYSCALL_OFFSETS
	.align		4
        /*0090*/ 	.byte	0x04, 0x46
        /*0092*/ 	.short	(.L_33 - .L_32)


	//   ....[0]....
.L_32:
        /*0094*/ 	.word	0x00001770


	//----- nvinfo : EIATTR_MBARRIER_INSTR_OFFSETS
	.align		4
.L_33:
        /*0098*/ 	.byte	0x04, 0x39
        /*009a*/ 	.short	(.L_35 - .L_34)


	//   ....[0]....
.L_34:
        /*009c*/ 	.word	0x00000300
        /*00a0*/ 	.word	0x000000ff
        /*00a4*/ 	.word	0x00000000
        /*00a8*/ 	.short	0x0100
        /*00aa*/ 	.byte	0x09
	.zero		1


	//   ....[1]....
        /*00ac*/ 	.word	0x00000310
        /*00b0*/ 	.word	0x000000ff
        /*00b4*/ 	.word	0x00000020
        /*00b8*/ 	.short	0x0100
        /*00ba*/ 	.byte	0x09
	.zero		1


	//   ....[2]....
        /*00bc*/ 	.word	0x00000320
        /*00c0*/ 	.word	0x000000ff
        /*00c4*/ 	.word	0x00000008
        /*00c8*/ 	.short	0x0100
        /*00ca*/ 	.byte	0x09
	.zero		1


	//   ....[3]....
        /*00cc*/ 	.word	0x00000330
        /*00d0*/ 	.word	0x000000ff
        /*00d4*/ 	.word	0x00000028
        /*00d8*/ 	.short	0x0100
        /*00da*/ 	.byte	0x09
	.zero		1


	//   ....[4]....
        /*00dc*/ 	.word	0x00000340
        /*00e0*/ 	.word	0x000000ff
        /*00e4*/ 	.word	0x00000010
        /*00e8*/ 	.short	0x0100
        /*00ea*/ 	.byte	0x09
	.zero		1


	//   ....[5]....
        /*00ec*/ 	.word	0x00000350
        /*00f0*/ 	.word	0x000000ff
        /*00f4*/ 	.word	0x00000030
        /*00f8*/ 	.short	0x0100
        /*00fa*/ 	.byte	0x09
	.zero		1


	//   ....[6]....
        /*00fc*/ 	.word	0x00000360
        /*0100*/ 	.word	0x000000ff
        /*0104*/ 	.word	0x00000018
        /*0108*/ 	.short	0x0100
        /*010a*/ 	.byte	0x09
	.zero		1


	//   ....[7]....
        /*010c*/ 	.word	0x00000370
        /*0110*/ 	.word	0x000000ff
        /*0114*/ 	.word	0x00000038
        /*0118*/ 	.short	0x0100
        /*011a*/ 	.byte	0x09
	.zero		1


	//   ....[8]....
        /*011c*/ 	.word	0x000005f0
        /*0120*/ 	.word	0x000000ff
        /*0124*/ 	.word	0x00000070
        /*0128*/ 	.short	0x0100
        /*012a*/ 	.byte	0x09
	.zero		1


	//   ....[9]....
        /*012c*/ 	.word	0x00000600
        /*0130*/ 	.word	0x000000ff
        /*0134*/ 	.word	0x00000078
        /*0138*/ 	.short	0x0100
        /*013a*/ 	.byte	0x09
	.zero		1


	//   ....[10]....
        /*013c*/ 	.word	0x00000640
        /*0140*/ 	.word	0x000000ff
        /*0144*/ 	.word	0x00000050
        /*0148*/ 	.short	0x0100
        /*014a*/ 	.byte	0x0a
	.zero		1


	//   ....[11]....
        /*014c*/ 	.word	0x00000660
        /*0150*/ 	.word	0x000000ff
        /*0154*/ 	.word	0x00000058
        /*0158*/ 	.short	0x0100
        /*015a*/ 	.byte	0x0a
	.zero		1


	//   ....[12]....
        /*015c*/ 	.word	0x00000670
        /*0160*/ 	.word	0x000000ff
        /*0164*/ 	.word	0x00000060
        /*0168*/ 	.short	0x0100
        /*016a*/ 	.byte	0x0a
	.zero		1


	//   ....[13]....
        /*016c*/ 	.word	0x00000680
        /*0170*/ 	.word	0x000000ff
        /*0174*/ 	.word	0x00000068
        /*0178*/ 	.short	0x0100
        /*017a*/ 	.byte	0x0a
	.zero		1


	//   ....[14]....
        /*017c*/ 	.word	0x00001630
        /*0180*/ 	.word	0x0000005f
        /*0184*/ 	.word	0xfffffff8
        /*0188*/ 	.short	0x010a
        /*018a*/ 	.byte	0x3f
	.zero		1


	//   ....[15]....
        /*018c*/ 	.word	0x00001800
        /*0190*/ 	.word	0x00000003
        /*0194*/ 	.word	0x00000000
        /*0198*/ 	.short	0x010a
        /*019a*/ 	.byte	0x3f
	.zero		1


	//   ....[16]....
        /*019c*/ 	.word	0x00001860
        /*01a0*/ 	.word	0x00000003
        /*01a4*/ 	.word	0x00000000
        /*01a8*/ 	.short	0x010a
        /*01aa*/ 	.byte	0x3f
	.zero		1


	//   ....[17]....
        /*01ac*/ 	.word	0x00001d80
        /*01b0*/ 	.word	0x000000ff
        /*01b4*/ 	.word	0x00000000
        /*01b8*/ 	.short	0x010a
        /*01ba*/ 	.byte	0x04
	.zero		1


	//   ....[18]....
        /*01bc*/ 	.word	0x00001dc0
        /*01c0*/ 	.word	0x000000ff
        /*01c4*/ 	.word	0x00000000
        /*01c8*/ 	.short	0x010a
        /*01ca*/ 	.byte	0x04
	.zero		1


	//   ....[19]....
        /*01cc*/ 	.word	0x000021f0
        /*01d0*/ 	.word	0x000000ff
        /*01d4*/ 	.word	0x00000000
        /*01d8*/ 	.short	0x0101
        /*01da*/ 	.byte	0x04
	.zero		1


	//   ....[20]....
        /*01dc*/ 	.word	0x000022e0
        /*01e0*/ 	.word	0x00000063
        /*01e4*/ 	.word	0x00000000
        /*01e8*/ 	.short	0x0101
        /*01ea*/ 	.byte	0x32
	.zero		1


	//   ....[21]....
        /*01ec*/ 	.word	0x000023a0
        /*01f0*/ 	.word	0x000000ff
        /*01f4*/ 	.word	0x00000000
        /*01f8*/ 	.short	0x0101
        /*01fa*/ 	.byte	0x04
	.zero		1


	//   ....[22]....
        /*01fc*/ 	.word	0x000023f0
        /*0200*/ 	.word	0x0000005f
        /*0204*/ 	.word	0x00000008
        /*0208*/ 	.short	0x010a
        /*020a*/ 	.byte	0x3f
	.zero		1


	//   ....[23]....
        /*020c*/ 	.word	0x000058b0
        /*0210*/ 	.word	0x00000060
        /*0214*/ 	.word	0x00000000
        /*0218*/ 	.short	0x0101
        /*021a*/ 	.byte	0x32
	.zero		1


	//   ....[24]....
        /*021c*/ 	.word	0x000062c0
        /*0220*/ 	.word	0x00000007
        /*0224*/ 	.word	0x00000020
        /*0228*/ 	.short	0x010a
        /*022a*/ 	.byte	0x3f
	.zero		1


	//   ....[25]....
        /*022c*/ 	.word	0x00006720
        /*0230*/ 	.word	0x00000003
        /*0234*/ 	.word	0x00000078
        /*0238*/ 	.short	0x0101
        /*023a*/ 	.byte	0x3f
	.zero		1


	//   ....[26]....
        /*023c*/ 	.word	0x00006e90
        /*0240*/ 	.word	0x00000007
        /*0244*/ 	.word	0x00000000
        /*0248*/ 	.short	0x010a
        /*024a*/ 	.byte	0x3f
	.zero		1


	//   ....[27]....
        /*024c*/ 	.word	0x00006f10
        /*0250*/ 	.word	0x00000009
        /*0254*/ 	.word	0x00000000
        /*0258*/ 	.short	0x010a
        /*025a*/ 	.byte	0x3f
	.zero		1


	//   ....[28]....
        /*025c*/ 	.word	0x00006fa0
        /*0260*/ 	.word	0x00000006
        /*0264*/ 	.word	0x00000000
        /*0268*/ 	.short	0x010a
        /*026a*/ 	.byte	0x3f
	.zero		1


	//   ....[29]....
        /*026c*/ 	.word	0x00007030
        /*0270*/ 	.word	0x00000003
        /*0274*/ 	.word	0x00000000
        /*0278*/ 	.short	0x010a
        /*027a*/ 	.byte	0x3f
	.zero		1


	//   ....[30]....
        /*027c*/ 	.word	0x00007090
        /*0280*/ 	.word	0x0000005f
        /*0284*/ 	.word	0xfffffff8
        /*0288*/ 	.short	0x010a
        /*028a*/ 	.byte	0x3f
	.zero		1


	//   ....[31]....
        /*028c*/ 	.word	0x000070e0
        /*0290*/ 	.word	0x00000003
        /*0294*/ 	.word	0x00000000
        /*0298*/ 	.short	0x010a
        /*029a*/ 	.byte	0x3f
	.zero		1


	//   ....[32]....
        /*029c*/ 	.word	0x00007140
        /*02a0*/ 	.word	0x00000004
        /*02a4*/ 	.word	0x00000000
        /*02a8*/ 	.short	0x010a
        /*02aa*/ 	.byte	0x3f
	.zero		1


	//   ....[33]....
        /*02ac*/ 	.word	0x00007190
        /*02b0*/ 	.word	0x0000005f
        /*02b4*/ 	.word	0x00000008
        /*02b8*/ 	.short	0x010a
        /*02ba*/ 	.byte	0x3f
	.zero		1


	//   ....[34]....
        /*02bc*/ 	.word	0x00007260
        /*02c0*/ 	.word	0x00000007
        /*02c4*/ 	.word	0x00000020
        /*02c8*/ 	.short	0x010a
        /*02ca*/ 	.byte	0x3f
	.zero		1


	//   ....[35]....
        /*02cc*/ 	.word	0x00007330
        /*02d0*/ 	.word	0x00000007
        /*02d4*/ 	.word	0x00000000
        /*02d8*/ 	.short	0x010a
        /*02da*/ 	.byte	0x3f
	.zero		1


	//   ....[36]....
        /*02dc*/ 	.word	0x00007380
        /*02e0*/ 	.word	0x00000009
        /*02e4*/ 	.word	0x00000000
        /*02e8*/ 	.short	0x010a
        /*02ea*/ 	.byte	0x3f
	.zero		1


	//   ....[37]....
        /*02ec*/ 	.word	0x000073d0
        /*02f0*/ 	.word	0x00000006
        /*02f4*/ 	.word	0x00000000
        /*02f8*/ 	.short	0x010a
        /*02fa*/ 	.byte	0x3f
	.zero		1


	//----- nvinfo : EIATTR_NUM_MBARRIERS
	.align		4
.L_35:
        /*02fc*/ 	.byte	0x03, 0x38
        /*02fe*/ 	.short	0x000e


	//----- nvinfo : EIATTR_EXIT_INSTR_OFFSETS
	.align		4
        /*0300*/ 	.byte	0x04, 0x1c
        /*0302*/ 	.short	(.L_37 - .L_36)


	//   ....[0]....
.L_36:
        /*0304*/ 	.word	0x00001240


	//   ....[1]....
        /*0308*/ 	.word	0x000012a0


	//   ....[2]....
        /*030c*/ 	.word	0x00005ff0


	//   ....[3]....
        /*0310*/ 	.word	0x00006020


	//   ....[4]....
        /*0314*/ 	.word	0x00007080


	//----- nvinfo : EIATTR_MAX_THREADS
	.align		4
.L_37:
        /*0318*/ 	.byte	0x04, 0x05
        /*031a*/ 	.short	(.L_39 - .L_38)
.L_38:
        /*031c*/ 	.word	0x00000180
        /*0320*/ 	.word	0x00000001
        /*0324*/ 	.word	0x00000001


	//----- nvinfo : EIATTR_CRS_STACK_SIZE
	.align		4
.L_39:
        /*0328*/ 	.byte	0x04, 0x1e
        /*032a*/ 	.short	(.L_41 - .L_40)
.L_40:
        /*032c*/ 	.word	0x00000000


	//----- nvinfo : EIATTR_CBANK_PARAM_SIZE
	.align		4
.L_41:
        /*0330*/ 	.byte	0x03, 0x19
        /*0332*/ 	.short	0x0470


	//----- nvinfo : EIATTR_PARAM_CBANK
	.align		4
        /*0334*/ 	.byte	0x04, 0x0a
        /*0336*/ 	.short	(.L_43 - .L_42)
	.align		4
.L_42:
        /*0338*/ 	.word	index@(.nv.constant0._ZN7cutlass13device_kernelINS_4gemm6kernel13GemmUniversalIN4cute5tupleIJiiiiEEENS1_10collective13CollectiveMmaINS1_34MainloopSm90TmaGmmaWarpSpecializedILi4ENS5_IJNS4_1CILi1EEESB_SB_EEENS1_32KernelTmaWarpSpecializedPingpongEEENS5_IJNSA_ILi64EEENSA_ILi128EEESF_EEEfNS5_IJlSB_lEEEfSI_NS4_8TiledMMAINS4_8MMA_AtomIJNS4_4SM904GMMA30MMA_64x128x8_F32TF32TF32_SS_TNILNSM_7ScaleInE1ELSO_1EEEEEENS4_6LayoutISC_NS5_IJNSA_ILi0EEESS_SS_EEEEENS5_IJNS4_10UnderscoreESV_SV_EEEEENS4_13SM90_TMA_LOADENS4_14ComposedLayoutINS4_7SwizzleILi3ELi4ELi3EEENS4_18smem_ptr_flag_bitsILi32EEENSR_INS5_IJNSA_ILi8EEENSA_ILi32EEEEEENS5_IJS15_SB_EEEEEEEvNS4_8identityESY_S19_vS1A_EENS_8epilogue10collective6detail29Sm90TmaWarpSpecializedAdapterINS1D_15DefaultEpilogueIfSI_SI_NS1C_6thread17LinearCombinationIfLi1EffLNS1H_9ScaleType4KindE0ELNS_15FloatRoundStyleE2EfEENS1_15EpilogueDefaultEEEEEvvEEEEvNT_6ParamsE)
        /*033c*/ 	.short	0x0210
        /*033e*/ 	.short	0x0470


	//----- nvinfo : EIATTR_SW_WAR
	.align		4
.L_43:
        /*0340*/ 	.byte	0x04, 0x36
        /*0342*/ 	.short	(.L_45 - .L_44)
.L_44:
        /*0344*/ 	.word	0x00000008
.L_45:


//--------------------- .nv.callgraph             --------------------------
	.section	.nv.callgraph,"",@"SHT_CUDA_CALLGRAPH"
	.align	4
	.sectionentsize	8
	.align		4
        /*0000*/ 	.word	0x00000000
	.align		4
        /*0004*/ 	.word	0xffffffff
	.align		4
        /*0008*/ 	.word	index@(_ZN7cutlass13device_kernelINS_4gemm6kernel13GemmUniversalIN4cute5tupleIJiiiiEEENS1_10collective13CollectiveMmaINS1_34MainloopSm90TmaGmmaWarpSpecializedILi4ENS5_IJNS4_1CILi1EEESB_SB_EEENS1_32KernelTmaWarpSpecializedPingpongEEENS5_IJNSA_ILi64EEENSA_ILi128EEESF_EEEfNS5_IJlSB_lEEEfSI_NS4_8TiledMMAINS4_8MMA_AtomIJNS4_4SM904GMMA30MMA_64x128x8_F32TF32TF32_SS_TNILNSM_7ScaleInE1ELSO_1EEEEEENS4_6LayoutISC_NS5_IJNSA_ILi0EEESS_SS_EEEEENS5_IJNS4_10UnderscoreESV_SV_EEEEENS4_13SM90_TMA_LOADENS4_14ComposedLayoutINS4_7SwizzleILi3ELi4ELi3EEENS4_18smem_ptr_flag_bitsILi32EEENSR_INS5_IJNSA_ILi8EEENSA_ILi32EEEEEENS5_IJS15_SB_EEEEEEEvNS4_8identityESY_S19_vS1A_EENS_8epilogue10collective6detail29Sm90TmaWarpSpecializedAdapterINS1D_15DefaultEpilogueIfSI_SI_NS1C_6thread17LinearCombinationIfLi1EffLNS1H_9ScaleType4KindE0ELNS_15FloatRoundStyleE2EfEENS1_15EpilogueDefaultEEEEEvvEEEEvNT_6ParamsE)
	.align		4
        /*000c*/ 	.word	index@(__assertfail)
	.align		4
        /*0010*/ 	.word	0x00000000
	.align		4
        /*0014*/ 	.word	0xfffffffe
	.align		4
        /*0018*/ 	.word	0x00000000
	.align		4
        /*001c*/ 	.word	0xfffffffd
	.align		4
        /*0020*/ 	.word	0x00000000
	.align		4
        /*0024*/ 	.word	0xfffffffc


//--------------------- .nv.constant4             --------------------------
	.section	.nv.constant4,"a",@progbits
	.align	8
	.align		8
.nv.constant4:
        /*0000*/ 	.dword	__assertfail
	.align		8
        /*0008*/ 	.dword	__unnamed_1
	.align		8
        /*0010*/ 	.dword	_ZN40_INTERNAL_3e82c1b1_4_k_cu_adb040f8_201514cuda3std3__45__cpo5beginE
	.align		8
        /*0018*/ 	.dword	_ZN40_INTERNAL_3e82c1b1_4_k_cu_adb040f8_201514cuda3std3__45__cpo3endE
	.align		8
        /*0020*/ 	.dword	_ZN40_INTERNAL_3e82c1b1_4_k_cu_adb040f8_201514cuda3std3__45__cpo6cbeginE
	.align		8
        /*0028*/ 	.dword	_ZN40_INTERNAL_3e82c1b1_4_k_cu_adb040f8_201514cuda3std3__45__cpo4cendE
	.align		8
        /*0030*/ 	.dword	_ZN40_INTERNAL_3e82c1b1_4_k_cu_adb040f8_201514cuda3std3__442_GLOBAL__N__3e82c1b1_4_k_cu_adb040f8_201516ignoreE
	.align		8
        /*0038*/ 	.dword	_ZN40_INTERNAL_3e82c1b1_4_k_cu_adb040f8_201514cuda3std3__419piecewise_constructE
	.align		8
        /*0040*/ 	.dword	_ZN40_INTERNAL_3e82c1b1_4_k_cu_adb040f8_201514cuda3std3__48in_placeE
	.align		8
        /*0048*/ 	.dword	_ZN40_INTERNAL_3e82c1b1_4_k_cu_adb040f8_201514cuda3std6ranges3__45__cpo4swapE
	.align		8
        /*0050*/ 	.dword	_ZN40_INTERNAL_3e82c1b1_4_k_cu_adb040f8_201514cuda3std6ranges3__45__cpo9iter_moveE
	.align		8
        /*0058*/ 	.dword	_ZN40_INTERNAL_3e82c1b1_4_k_cu_adb040f8_201514cute7productE
	.align		8
        /*0060*/ 	.dword	_ZN40_INTERNAL_3e82c1b1_4_k_cu_adb040f8_201514cute1_E
	.align		8
        /*0068*/ 	.dword	$str$22
	.align		8
        /*0070*/ 	.dword	$str$23


//--------------------- .text._ZN7cutlass13device_kernelINS_4gemm6kernel13GemmUniversalIN4cute5tupleIJiiiiEEENS1_10collective13CollectiveMmaINS1_34MainloopSm90TmaGmmaWarpSpecializedILi4ENS5_IJNS4_1CILi1EEESB_SB_EEENS1_32KernelTmaWarpSpecializedPingpongEEENS5_IJNSA_ILi64EEENSA_ILi128EEESF_EEEfNS5_IJlSB_lEEEfSI_NS4_8TiledMMAINS4_8MMA_AtomIJNS4_4SM904GMMA30MMA_64x128x8_F32TF32TF32_SS_TNILNSM_7ScaleInE1ELSO_1EEEEEENS4_6LayoutISC_NS5_IJNSA_ILi0EEESS_SS_EEEEENS5_IJNS4_10UnderscoreESV_SV_EEEEENS4_13SM90_TMA_LOADENS4_14ComposedLayoutINS4_7SwizzleILi3ELi4ELi3EEENS4_18smem_ptr_flag_bitsILi32EEENSR_INS5_IJNSA_ILi8EEENSA_ILi32EEEEEENS5_IJS15_SB_EEEEEEEvNS4_8identityESY_S19_vS1A_EENS_8epilogue10collective6detail29Sm90TmaWarpSpecializedAdapterINS1D_15DefaultEpilogueIfSI_SI_NS1C_6thread17LinearCombinationIfLi1EffLNS1H_9ScaleType4KindE0ELNS_15FloatRoundStyleE2EfEENS1_15EpilogueDefaultEEEEEvvEEEEvNT_6ParamsE --------------------------
	.section	.text._ZN7cutlass13device_kernelINS_4gemm6kernel13GemmUniversalIN4cute5tupleIJiiiiEEENS1_10collective13CollectiveMmaINS1_34MainloopSm90TmaGmmaWarpSpecializedILi4ENS5_IJNS4_1CILi1EEESB_SB_EEENS1_32KernelTmaWarpSpecializedPingpongEEENS5_IJNSA_ILi64EEENSA_ILi128EEESF_EEEfNS5_IJlSB_lEEEfSI_NS4_8TiledMMAINS4_8MMA_AtomIJNS4_4SM904GMMA30MMA_64x128x8_F32TF32TF32_SS_TNILNSM_7ScaleInE1ELSO_1EEEEEENS4_6LayoutISC_NS5_IJNSA_ILi0EEESS_SS_EEEEENS5_IJNS4_10UnderscoreESV_SV_EEEEENS4_13SM90_TMA_LOADENS4_14ComposedLayoutINS4_7SwizzleILi3ELi4ELi3EEENS4_18smem_ptr_flag_bitsILi32EEENSR_INS5_IJNSA_ILi8EEENSA_ILi32EEEEEENS5_IJS15_SB_EEEEEEEvNS4_8identityESY_S19_vS1A_EENS_8epilogue10collective6detail29Sm90TmaWarpSpecializedAdapterINS1D_15DefaultEpilogueIfSI_SI_NS1C_6thread17LinearCombinationIfLi1EffLNS1H_9ScaleType4KindE0ELNS_15FloatRoundStyleE2EfEENS1_15EpilogueDefaultEEEEEvvEEEEvNT_6ParamsE,"ax",@progbits
	.align	128
.text._ZN7cutlass13device_kernelINS_4gemm6kernel13GemmUniversalIN4cute5tupleIJiiiiEEENS1_10collective13CollectiveMmaINS1_34MainloopSm90TmaGmmaWarpSpecializedILi4ENS5_IJNS4_1CILi1EEESB_SB_EEENS1_32KernelTmaWarpSpecializedPingpongEEENS5_IJNSA_ILi64EEENSA_ILi128EEESF_EEEfNS5_IJlSB_lEEEfSI_NS4_8TiledMMAINS4_8MMA_AtomIJNS4_4SM904GMMA30MMA_64x128x8_F32TF32TF32_SS_TNILNSM_7ScaleInE1ELSO_1EEEEEENS4_6LayoutISC_NS5_IJNSA_ILi0EEESS_SS_EEEEENS5_IJNS4_10UnderscoreESV_SV_EEEEENS4_13SM90_TMA_LOADENS4_14ComposedLayoutINS4_7SwizzleILi3ELi4ELi3EEENS4_18smem_ptr_flag_bitsILi32EEENSR_INS5_IJNSA_ILi8EEENSA_ILi32EEEEEENS5_IJS15_SB_EEEEEEEvNS4_8identityESY_S19_vS1A_EENS_8epilogue10collective6detail29Sm90TmaWarpSpecializedAdapterINS1D_15DefaultEpilogueIfSI_SI_NS1C_6thread17LinearCombinationIfLi1EffLNS1H_9ScaleType4KindE0ELNS_15FloatRoundStyleE2EfEENS1_15EpilogueDefaultEEEEEvvEEEEvNT_6ParamsE:
        .type           _ZN7cutlass13device_kernelINS_4gemm6kernel13GemmUniversalIN4cute5tupleIJiiiiEEENS1_10collective13CollectiveMmaINS1_34MainloopSm90TmaGmmaWarpSpecializedILi4ENS5_IJNS4_1CILi1EEESB_SB_EEENS1_32KernelTmaWarpSpecializedPingpongEEENS5_IJNSA_ILi64EEENSA_ILi128EEESF_EEEfNS5_IJlSB_lEEEfSI_NS4_8TiledMMAINS4_8MMA_AtomIJNS4_4SM904GMMA30MMA_64x128x8_F32TF32TF32_SS_TNILNSM_7ScaleInE1ELSO_1EEEEEENS4_6LayoutISC_NS5_IJNSA_ILi0EEESS_SS_EEEEENS5_IJNS4_10UnderscoreESV_SV_EEEEENS4_13SM90_TMA_LOADENS4_14ComposedLayoutINS4_7SwizzleILi3ELi4ELi3EEENS4_18smem_ptr_flag_bitsILi32EEENSR_INS5_IJNSA_ILi8EEENSA_ILi32EEEEEENS5_IJS15_SB_EEEEEEEvNS4_8identityESY_S19_vS1A_EENS_8epilogue10collective6detail29Sm90TmaWarpSpecializedAdapterINS1D_15DefaultEpilogueIfSI_SI_NS1C_6thread17LinearCombinationIfLi1EffLNS1H_9ScaleType4KindE0ELNS_15FloatRoundStyleE2EfEENS1_15EpilogueDefaultEEEEEvvEEEEvNT_6ParamsE,@function
        .size           _ZN7cutlass13device_kernelINS_4gemm6kernel13GemmUniversalIN4cute5tupleIJiiiiEEENS1_10collective13CollectiveMmaINS1_34MainloopSm90TmaGmmaWarpSpecializedILi4ENS5_IJNS4_1CILi1EEESB_SB_EEENS1_32KernelTmaWarpSpecializedPingpongEEENS5_IJNSA_ILi64EEENSA_ILi128EEESF_EEEfNS5_IJlSB_lEEEfSI_NS4_8TiledMMAINS4_8MMA_AtomIJNS4_4SM904GMMA30MMA_64x128x8_F32TF32TF32_SS_TNILNSM_7ScaleInE1ELSO_1EEEEEENS4_6LayoutISC_NS5_IJNSA_ILi0EEESS_SS_EEEEENS5_IJNS4_10UnderscoreESV_SV_EEEEENS4_13SM90_TMA_LOADENS4_14ComposedLayoutINS4_7SwizzleILi3ELi4ELi3EEENS4_18smem_ptr_flag_bitsILi32EEENSR_INS5_IJNSA_ILi8EEENSA_ILi32EEEEEENS5_IJS15_SB_EEEEEEEvNS4_8identityESY_S19_vS1A_EENS_8epilogue10collective6detail29Sm90TmaWarpSpecializedAdapterINS1D_15DefaultEpilogueIfSI_SI_NS1C_6thread17LinearCombinationIfLi1EffLNS1H_9ScaleType4KindE0ELNS_15FloatRoundStyleE2EfEENS1_15EpilogueDefaultEEEEEvvEEEEvNT_6ParamsE,(.L_x_196 - _ZN7cutlass13device_kernelINS_4gemm6kernel13GemmUniversalIN4cute5tupleIJiiiiEEENS1_10collective13CollectiveMmaINS1_34MainloopSm90TmaGmmaWarpSpecializedILi4ENS5_IJNS4_1CILi1EEESB_SB_EEENS1_32KernelTmaWarpSpecializedPingpongEEENS5_IJNSA_ILi64EEENSA_ILi128EEESF_EEEfNS5_IJlSB_lEEEfSI_NS4_8TiledMMAINS4_8MMA_AtomIJNS4_4SM904GMMA30MMA_64x128x8_F32TF32TF32_SS_TNILNSM_7ScaleInE1ELSO_1EEEEEENS4_6LayoutISC_NS5_IJNSA_ILi0EEESS_SS_EEEEENS5_IJNS4_10UnderscoreESV_SV_EEEEENS4_13SM90_TMA_LOADENS4_14ComposedLayoutINS4_7SwizzleILi3ELi4ELi3EEENS4_18smem_ptr_flag_bitsILi32EEENSR_INS5_IJNSA_ILi8EEENSA_ILi32EEEEEENS5_IJS15_SB_EEEEEEEvNS4_8identityESY_S19_vS1A_EENS_8epilogue10collective6detail29Sm90TmaWarpSpecializedAdapterINS1D_15DefaultEpilogueIfSI_SI_NS1C_6thread17LinearCombinationIfLi1EffLNS1H_9ScaleType4KindE0ELNS_15FloatRoundStyleE2EfEENS1_15EpilogueDefaultEEEEEvvEEEEvNT_6ParamsE)
        .other          _ZN7cutlass13device_kernelINS_4gemm6kernel13GemmUniversalIN4cute5tupleIJiiiiEEENS1_10collective13CollectiveMmaINS1_34MainloopSm90TmaGmmaWarpSpecializedILi4ENS5_IJNS4_1CILi1EEESB_SB_EEENS1_32KernelTmaWarpSpecializedPingpongEEENS5_IJNSA_ILi64EEENSA_ILi128EEESF_EEEfNS5_IJlSB_lEEEfSI_NS4_8TiledMMAINS4_8MMA_AtomIJNS4_4SM904GMMA30MMA_64x128x8_F32TF32TF32_SS_TNILNSM_7ScaleInE1ELSO_1EEEEEENS4_6LayoutISC_NS5_IJNSA_ILi0EEESS_SS_EEEEENS5_IJNS4_10UnderscoreESV_SV_EEEEENS4_13SM90_TMA_LOADENS4_14ComposedLayoutINS4_7SwizzleILi3ELi4ELi3EEENS4_18smem_ptr_flag_bitsILi32EEENSR_INS5_IJNSA_ILi8EEENSA_ILi32EEEEEENS5_IJS15_SB_EEEEEEEvNS4_8identityESY_S19_vS1A_EENS_8epilogue10collective6detail29Sm90TmaWarpSpecializedAdapterINS1D_15DefaultEpilogueIfSI_SI_NS1C_6thread17LinearCombinationIfLi1EffLNS1H_9ScaleType4KindE0ELNS_15FloatRoundStyleE2EfEENS1_15EpilogueDefaultEEEEEvvEEEEvNT_6ParamsE,@"STO_CUDA_ENTRY STV_DEFAULT"
_ZN7cutlass13device_kernelINS_4gemm6kernel13GemmUniversalIN4cute5tupleIJiiiiEEENS1_10collective13CollectiveMmaINS1_34MainloopSm90TmaGmmaWarpSpecializedILi4ENS5_IJNS4_1CILi1EEESB_SB_EEENS1_32KernelTmaWarpSpecializedPingpongEEENS5_IJNSA_ILi64EEENSA_ILi128EEESF_EEEfNS5_IJlSB_lEEEfSI_NS4_8TiledMMAINS4_8MMA_AtomIJNS4_4SM904GMMA30MMA_64x128x8_F32TF32TF32_SS_TNILNSM_7ScaleInE1ELSO_1EEEEEENS4_6LayoutISC_NS5_IJNSA_ILi0EEESS_SS_EEEEENS5_IJNS4_10UnderscoreESV_SV_EEEEENS4_13SM90_TMA_LOADENS4_14ComposedLayoutINS4_7SwizzleILi3ELi4ELi3EEENS4_18smem_ptr_flag_bitsILi32EEENSR_INS5_IJNSA_ILi8EEENSA_ILi32EEEEEENS5_IJS15_SB_EEEEEEEvNS4_8identityESY_S19_vS1A_EENS_8epilogue10collective6detail29Sm90TmaWarpSpecializedAdapterINS1D_15DefaultEpilogueIfSI_SI_NS1C_6thread17LinearCombinationIfLi1EffLNS1H_9ScaleType4KindE0ELNS_15FloatRoundStyleE2EfEENS1_15EpilogueDefaultEEEEEvvEEEEvNT_6ParamsE:
[----:B------:R-:W0:Y:S01]  /*0000*/  LDC R1, c[0x0][0x28] ;  /* 0x00000a00ff017b82 */ /* 0x000e220000000800 */
[----:B------:R-:W1:Y:S01]  /*0010*/  S2R R4, SR_TID.X ;  /* 0x0000000000047919 */ /* 0x000e620000002100 */
[----:B------:R-:W-:Y:S01]  /*0020*/  ELECT P0, URZ, PT ;  /* 0x00000000003f782f */ /* 0x000fe20003800000 */
[----:B------:R-:W-:Y:S01]  /*0030*/  BSSY B0, `(.L_x_0) ;  /* 0x0000014000007945 */ /* 0x000fe20003800000 */
[----:B-1----:R-:W-:-:S05]  /*0040*/  SHF.R.U32.HI R0, RZ, 0x5, R4 ;  /* 0x00000005ff007819 */ /* 0x002fca0000011604 */
[----:B------:R-:W1:Y:S02]  /*0050*/  SHFL.IDX PT, R2, R0, RZ, 0x1f ;  /* 0x00001fff00027589 */ /* 0x000e6400000e0000 */
[----:B-1----:R-:W-:Y:S02]  /*0060*/  R2UR UR8, R2 ;  /* 0x00000000020872ca */ /* 0x002fe400000e0000 */
[----:B------:R-:W-:-:S05]  /*0070*/  SHF.R.U32.HI R2, RZ, 0x7, R4 ;  /* 0x00000007ff027819 */ /* 0x000fca0000011604 */
[----:B------:R1:W2:Y:S06]  /*0080*/  SHFL.IDX PT, R3, R2, RZ, 0x1f ;  /* 0x00001fff02037589 */ /* 0x0002ac00000e0000 */
[----:B------:R-:W-:Y:S02]  /*0090*/  USHF.R.S32.HI UR4, URZ, 0x1f, UR8 ;  /* 0x0000001f3f047899 */ /* 0x000fe40008011408 */
[----:B------:R-:W-:Y:S02]  /*00a0*/  ISETP.NE.OR P0, PT, RZ, UR8, !P0 ;  /* 0x00000008ff007c0c */ /* 0x000fe4000c705670 */
[----:B------:R-:W-:-:S04]  /*00b0*/  ULEA.HI UR4, UR4, UR8, URZ, 0x2 ;  /* 0x0000000804047291 */ /* 0x000fc8000f8f103f */
[----:B------:R-:W-:-:S04]  /*00c0*/  ULOP3.LUT UR4, UR4, 0xfffffffc, URZ, 0xc0, !UPT ;  /* 0xfffffffc04047892 */ /* 0x000fc8000f8ec03f */
[----:B------:R-:W-:-:S03]  /*00d0*/  UIADD3 UR8, UR8, -UR4, URZ ;  /* 0x8000000408087290 */ /* 0x000fc6000fffe03f */
[----:B01----:R-:W-:Y:S09]  /*00e0*/  @P0 BRA `(.L_x_1) ;  /* 0x0000000000200947 */ /* 0x003ff20003800000 */
[----:B------:R-:W-:Y:S02]  /*00f0*/  ULDC.64 UR4, c[0x0][0x198] ;  /* 0x0000660000047ab9 */ /* 0x000fe40000000a00 */
[----:B------:R-:W-:Y:S02]  /*0100*/  UIADD3 UR6, UP0, UR4, 0xf0, URZ ;  /* 0x000000f004067890 */ /* 0x000fe4000ff1e03f */
[----:B------:R-:W-:Y:S02]  /*0110*/  UIADD3 UR4, UP1, UR4, 0x1f0, URZ ;  /* 0x000001f004047890 */ /* 0x000fe4000ff3e03f */
[----:B------:R-:W-:Y:S02]  /*0120*/  UIADD3.X UR7, URZ, UR5, URZ, UP0, !UPT ;  /* 0x000000053f077290 */ /* 0x000fe400087fe43f */
[----:B------:R-:W-:-:S07]  /*0130*/  UIADD3.X UR5, URZ, UR5, URZ, UP1, !UPT ;  /* 0x000000053f057290 */ /* 0x000fce0008ffe43f */
[----:B------:R0:W-:Y:S02]  /*0140*/  UTMACCTL.PF [UR6] ;  /* 0x00000000060079b9 */ /* 0x0001e40008040000 */
[----:B------:R0:W-:Y:S02]  /*0150*/  UTMACCTL.PF [UR4] ;  /* 0x00000000040079b9 */ /* 0x0001e40008040000 */
[----:B0-----:R-:W-:Y:S01]  /*0160*/  NOP ;  /* 0x0000000000007918 */ /* 0x001fe20000000000 */
.L_x_1:
[----:B------:R-:W-:Y:S05]  /*0170*/  BSYNC B0 ;  /* 0x0000000000007941 */ /* 0x000fea0003800000 */
.L_x_0:
[----:B------:R-:W0:Y:S01]  /*0180*/  SHFL.IDX PT, R5, R0, RZ, 0x1f ;  /* 0x00001fff00057589 */ /* 0x000e2200000e0000 */
[----:B--2---:R-:W-:Y:S01]  /*0190*/  R2UR UR15, R3 ;  /* 0x00000000030f72ca */ /* 0x004fe200000e0000 */
[----:B------:R-:W-:-:S04]  /*01a0*/  UISETP.NE.AND UP0, UPT, UR8, 0x3, UPT ;  /* 0x000000030800788c */ /* 0x000fc8000bf05270 */
[----:B------:R-:W-:-:S08]  /*01b0*/  UISETP.EQ.OR UP0, UPT, UR8, URZ, !UP0 ;  /* 0x0000003f0800728c */ /* 0x000fd0000c702670 */
[----:B------:R-:W-:Y:S02]  /*01c0*/  UIADD3 UR18, UR15, -0x1, URZ ;  /* 0xffffffff0f127890 */ /* 0x000fe4000fffe03f */
[----:B------:R-:W-:Y:S02]  /*01d0*/  UISETP.EQ.AND UP0, UPT, UR15, URZ, UP0 ;  /* 0x0000003f0f00728c */ /* 0x000fe40008702270 */
[----:B------:R-:W-:Y:S02]  /*01e0*/  UISETP.GE.U32.AND UP1, UPT, UR18, 0x2, UPT ;  /* 0x000000021200788c */ /* 0x000fe4000bf26070 */
[----:B------:R-:W-:Y:S01]  /*01f0*/  USEL UR40, URZ, 0x1, !UP0 ;  /* 0x000000013f287887 */ /* 0x000fe2000c000000 */
[----:B0-----:R-:W-:-:S03]  /*0200*/  ISETP.NE.AND P0, PT, R5, RZ, PT ;  /* 0x000000ff0500720c */ /* 0x001fc60003f05270 */
[----:B------:R-:W-:-:S10]  /*0210*/  USEL UR40, UR40, 0x2, UP1 ;  /* 0x0000000228287887 */ /* 0x000fd40008800000 */
[----:B------:R-:W-:Y:S05]  /*0220*/  @P0 BRA `(.L_x_2) ;  /* 0x0000000000580947 */ /* 0x000fea0003800000 */
[----:B------:R-:W0:Y:S01]  /*0230*/  S2UR UR9, SR_CgaCtaId ;  /* 0x00000000000979c3 */ /* 0x000e220000008800 */
[----:B------:R-:W-:Y:S01]  /*0240*/  UMOV UR4, 0x400 ;  /* 0x0000040000047882 */ /* 0x000fe20000000000 */
[----:B------:R-:W-:Y:S01]  /*0250*/  UMOV UR5, 0x1 ;  /* 0x0000000100057882 */ /* 0x000fe20000000000 */
[----:B------:R-:W-:Y:S01]  /*0260*/  UMOV UR6, 0x80 ;  /* 0x0000008000067882 */ /* 0x000fe20000000000 */
[----:B------:R-:W-:Y:S01]  /*0270*/  ELECT P0, URZ, PT ;  /* 0x00000000003f782f */ /* 0x000fe20003800000 */
[----:B------:R-:W-:-:S04]  /*0280*/  UIADD3 UR6, -UR6, 0x100000, URZ ;  /* 0x0010000006067890 */ /* 0x000fc8000fffe13f */
[----:B------:R-:W-:Y:S02]  /*0290*/  USHF.L.U32 UR7, UR6, 0xb, URZ ;  /* 0x0000000b06077899 */ /* 0x000fe4000800063f */
[----:B------:R-:W-:Y:S02]  /*02a0*/  USHF.L.U32 UR6, UR6, 0x1, URZ ;  /* 0x0000000106067899 */ /* 0x000fe4000800063f */
[----:B0-----:R-:W-:Y:S02]  /*02b0*/  ULEA UR9, UR9, UR4, 0x18 ;  /* 0x0000000409097291 */ /* 0x001fe4000f8ec03f */
[----:B------:R-:W-:-:S04]  /*02c0*/  UIADD3 UR4, -UR5, 0x100000, URZ ;  /* 0x0010000005047890 */ /* 0x000fc8000fffe13f */
[----:B------:R-:W-:Y:S02]  /*02d0*/  USHF.L.U32 UR5, UR4, 0xb, URZ ;  /* 0x0000000b04057899 */ /* 0x000fe4000800063f */
[----:B------:R-:W-:Y:S01]  /*02e0*/  USHF.L.U32 UR4, UR4, 0x1, URZ ;  /* 0x0000000104047899 */ /* 0x000fe2000800063f */
[----:B------:R-:W0:Y:S11]  /*02f0*/  FENCE.VIEW.ASYNC.S ;  /* 0x00000000000073c6 */ /* 0x000e360000000000 */
[----:B0-----:R0:W1:Y:S01]  /*0300*/  SYNCS.EXCH.64 URZ, [UR9], UR4 ;  /* 0x00000004093f75b2 */ /* 0x0010620008000100 */
[----:B------:R0:W2:Y:S01]  /*0310*/  SYNCS.EXCH.64 URZ, [UR9+0x20], UR6 ;  /* 0x00002006093f75b2 */ /* 0x0000a20008000100 */
[----:B------:R0:W3:Y:S01]  /*0320*/  SYNCS.EXCH.64 URZ, [UR9+0x8], UR4 ;  /* 0x00000804093f75b2 */ /* 0x0000e20008000100 */
[----:B------:R0:W4:Y:S01]  /*0330*/  SYNCS.EXCH.64 URZ, [UR9+0x28], UR6 ;  /* 0x00002806093f75b2 */ /* 0x0001220008000100 */
[----:B------:R0:W0:Y:S01]  /*0340*/  SYNCS.EXCH.64 URZ, [UR9+0x10], UR4 ;  /* 0x00001004093f75b2 */ /* 0x0000220008000100 */
[----:B------:R0:W0:Y:S01]  /*0350*/  SYNCS.EXCH.64 URZ, [UR9+0x30], UR6 ;  /* 0x00003006093f75b2 */ /* 0x0000220008000100 */
[----:B------:R0:W0:Y:S01]  /*0360*/  SYNCS.EXCH.64 URZ, [UR9+0x18], UR4 ;  /* 0x00001804093f75b2 */ /* 0x0000220008000100 */
[----:B------:R0:W0:Y:S01]  /*0370*/  SYNCS.EXCH.64 URZ, [UR9+0x38], UR6 ;  /* 0x00003806093f75b2 */ /* 0x0000220008000100 */
[----:B------:R-:W-:Y:S01]  /*0380*/  NOP ;  /* 0x0000000000007918 */ /* 0x000fe20000000000 */
.L_x_2:
[----:B------:R-:W5:Y:S01]  /*0390*/  SHFL.IDX PT, R5, R0, RZ, 0x1f ;  /* 0x00001fff00057589 */ /* 0x000f6200000e0000 */
[----:B------:R-:W-:Y:S01]  /*03a0*/  ELECT P0, URZ, PT ;  /* 0x00000000003f782f */ /* 0x000fe20003800000 */
[----:B------:R-:W-:Y:S01]  /*03b0*/  NOP ;  /* 0x0000000000007918 */ /* 0x000fe20000000000 */
[----:B------:R-:W-:Y:S01]  /*03c0*/  ELECT P1, URZ, PT ;  /* 0x00000000003f782f */ /* 0x000fe20003820000 */
[----:B------:R-:W1:Y:S01]  /*03d0*/  SHFL.IDX PT, R3, R0, RZ, 0x1f ;  /* 0x00001fff00037589 */ /* 0x000e6200000e0000 */
[----:B0-----:R-:W-:Y:S01]  /*03e0*/  UMOV UR4, 0x20 ;  /* 0x0000002000047882 */ /* 0x001fe20000000000 */
[----:B------:R-:W-:Y:S01]  /*03f0*/  UMOV UR12, 0x80 ;  /* 0x00000080000c7882 */ /* 0x000fe20000000000 */
[----:B------:R-:W-:Y:S01]  /*0400*/  NOP ;  /* 0x0000000000007918 */ /* 0x000fe20000000000 */
[----:B------:R0:W0:Y:S01]  /*0410*/  SHFL.IDX PT, R95, R2, RZ, 0x1f ;  /* 0x00001fff025f7589 */ /* 0x00002200000e0000 */
[----:B------:R-:W-:Y:S01]  /*0420*/  ULDC.64 UR54, c[0x0][0x208] ;  /* 0x0000820000367ab9 */ /* 0x000fe20000000a00 */
[----:B-----5:R-:W-:-:S02]  /*0430*/  ISETP.NE.OR P0, PT, R5, RZ, !P0 ;  /* 0x000000ff0500720c */ /* 0x020fc40004705670 */
[----:B-1----:R-:W-:Y:S02]  /*0440*/  ISETP.NE.OR P1, PT, R3, RZ, !P1 ;  /* 0x000000ff0300720c */ /* 0x002fe40004f25670 */
[----:B------:R-:W-:-:S04]  /*0450*/  SHF.R.S32.HI R3, RZ, 0x1f, R4 ;  /* 0x0000001fff037819 */ /* 0x000fc80000011404 */
[----:B------:R-:W-:-:S05]  /*0460*/  LEA.HI R3, R3, R4, RZ, 0x7 ;  /* 0x0000000403037211 */ /* 0x000fca00078f38ff */
[----:B------:R-:W-:Y:S01]  /*0470*/  VOTEU.ALL UP0, P0 ;  /* 0x00000000003f7886 */ /* 0x000fe20000000000 */
[----:B------:R-:W-:Y:S01]  /*0480*/  LOP3.LUT R3, R3, 0xffffff80, RZ, 0xc0, !PT ;  /* 0xffffff8003037812 */ /* 0x000fe200078ec0ff */
[----:B------:R-:W-:-:S03]  /*0490*/  VOTEU.ALL UP1, P1 ;  /* 0x00000000003f7886 */ /* 0x000fc60000820000 */
[----:B------:R-:W1:Y:S01]  /*04a0*/  @!UP0 S2UR UR7, SR_CgaCtaId ;  /* 0x00000000000789c3 */ /* 0x000e620000008800 */
[----:B------:R-:W-:Y:S01]  /*04b0*/  @!UP0 UMOV UR6, 0x400 ;  /* 0x0000040000068882 */ /* 0x000fe20000000000 */
[----:B------:R-:W-:-:S04]  /*04c0*/  @!UP0 UIADD3 UR4, -UR4, 0x100000, URZ ;  /* 0x0010000004048890 */ /* 0x000fc8000fffe13f */
[----:B------:R-:W-:Y:S02]  /*04d0*/  @!UP0 USHF.L.U32 UR5, UR4, 0xb, URZ ;  /* 0x0000000b04058899 */ /* 0x000fe4000800063f */
[----:B------:R-:W-:Y:S01]  /*04e0*/  @!UP0 USHF.L.U32 UR4, UR4, 0x1, URZ ;  /* 0x0000000104048899 */ /* 0x000fe2000800063f */
[----:B------:R-:W-:Y:S01]  /*04f0*/  IMAD.IADD R3, R4, 0x1, -R3 ;  /* 0x0000000104037824 */ /* 0x000fe200078e0a03 */
[----:B------:R-:W-:Y:S01]  /*0500*/  @!UP1 UMOV UR10, 0x400 ;  /* 0x00000400000a9882 */ /* 0x000fe20000000000 */
[----:B------:R-:W-:Y:S01]  /*0510*/  VOTEU.ALL UP2, P1 ;  /* 0x00000000003f7886 */ /* 0x000fe20000840000 */
[----:B------:R-:W-:Y:S01]  /*0520*/  VOTEU.ALL UP3, P1 ;  /* 0x00000000003f7886 */ /* 0x000fe20000860000 */
[----:B------:R-:W-:Y:S01]  /*0530*/  VOTEU.ALL UP4, P1 ;  /* 0x00000000003f7886 */ /* 0x000fe20000880000 */
[----:B------:R-:W5:Y:S01]  /*0540*/  @!UP1 S2UR UR11, SR_CgaCtaId ;  /* 0x00000000000b99c3 */ /* 0x000f620000008800 */
[----:B------:R-:W-:Y:S01]  /*0550*/  VOTEU.ALL UP5, P1 ;  /* 0x00000000003f7886 */ /* 0x000fe200008a0000 */
[----:B------:R-:W-:Y:S01]  /*0560*/  ISETP.NE.AND P1, PT, RZ, UR15, PT ;  /* 0x0000000fff007c0c */ /* 0x000fe2000bf25270 */
[----:B-1----:R-:W-:-:S02]  /*0570*/  @!UP0 ULEA UR9, UR7, UR6, 0x18 ;  /* 0x0000000607098291 */ /* 0x002fc4000f8ec03f */
[----:B------:R-:W-:-:S04]  /*0580*/  @!UP1 UIADD3 UR6, -UR12, 0x100000, URZ ;  /* 0x001000000c069890 */ /* 0x000fc8000fffe13f */
[----:B------:R-:W-:Y:S02]  /*0590*/  @!UP1 USHF.L.U32 UR7, UR6, 0xb, URZ ;  /* 0x0000000b06079899 */ /* 0x000fe4000800063f */
[----:B------:R-:W-:Y:S01]  /*05a0*/  @!UP1 USHF.L.U32 UR6, UR6, 0x1, URZ ;  /* 0x0000000106069899 */ /* 0x000fe2000800063f */
[----:B------:R-:W-:Y:S01]  /*05b0*/  VOTEU.ALL UP0, P0 ;  /* 0x00000000003f7886 */ /* 0x000fe20000000000 */
[----:B-----5:R-:W-:Y:S01]  /*05c0*/  @!UP1 ULEA UR10, UR11, UR10, 0x18 ;  /* 0x0000000a0b0a9291 */ /* 0x020fe2000f8ec03f */
[----:B------:R-:W-:Y:S01]  /*05d0*/  VOTEU.ALL UP1, P0 ;  /* 0x00000000003f7886 */ /* 0x000fe20000020000 */
[----:B------:R-:W1:Y:S02]  /*05e0*/  FENCE.VIEW.ASYNC.S ;  /* 0x00000000000073c6 */ /* 0x000e640000000000 */
[----:B-1----:R-:W2:Y:S02]  /*05f0*/  @!UP0 SYNCS.EXCH.64 URZ, [UR9+0x70], UR4 ;  /* 0x00007004093f85b2 */ /* 0x002ea40008000100 */
[----:B------:R1:W2:Y:S01]  /*0600*/  @!UP1 SYNCS.EXCH.64 URZ, [UR9+0x78], UR4 ;  /* 0x00007804093f95b2 */ /* 0x0002a20008000100 */
[----:B------:R-:W-:Y:S01]  /*0610*/  NOP ;  /* 0x0000000000007918 */ /* 0x000fe20000000000 */
[----:B-1----:R-:W-:-:S02]  /*0620*/  ULDC.64 UR4, c[0x0][0x598] ;  /* 0x0001660000047ab9 */ /* 0x002fc40000000a00 */
[----:B------:R-:W-:Y:S02]  /*0630*/  ISETP.NE.U32.AND P0, PT, RZ, UR4, PT ;  /* 0x00000004ff007c0c */ /* 0x000fe4000bf05070 */
[----:B------:R1:W2:Y:S02]  /*0640*/  @!UP2 SYNCS.EXCH.64 URZ, [UR10+0x50], UR6 ;  /* 0x000050060a3fa5b2 */ /* 0x0002a40008000100 */
[----:B------:R-:W-:Y:S01]  /*0650*/  ISETP.NE.AND.EX P0, PT, RZ, UR5, PT, P0 ;  /* 0x00000005ff007c0c */ /* 0x000fe2000bf05300 */
[----:B------:R1:W2:Y:S01]  /*0660*/  @!UP3 SYNCS.EXCH.64 URZ, [UR10+0x58], UR6 ;  /* 0x000058060a3fb5b2 */ /* 0x0002a20008000100 */
[----:B------:R1:W2:Y:S01]  /*0670*/  @!UP4 SYNCS.EXCH.64 URZ, [UR10+0x60], UR6 ;  /* 0x000060060a3fc5b2 */ /* 0x0002a20008000100 */
[----:B------:R1:W2:Y:S01]  /*0680*/  @!UP5 SYNCS.EXCH.64 URZ, [UR10+0x68], UR6 ;  /* 0x000068060a3fd5b2 */ /* 0x0002a20008000100 */
[----:B------:R-:W-:Y:S01]  /*0690*/  NOP ;  /* 0x0000000000007918 */ /* 0x000fe20000000000 */
[----:B--234-:R-:W-:Y:S08]  /*06a0*/  BAR.SYNC.DEFER_BLOCKING 0x0 ;  /* 0x0000000000007b1d */ /* 0x01cff00000010000 */
[----:B01----:R-:W-:Y:S05]  /*06b0*/  @!P0 BRA `(.L_x_3) ;  /* 0x00000000001c8947 */ /* 0x003fea0003800000 */
[----:B------:R-:W0:Y:S02]  /*06c0*/  LDC.64 R6, c[0x0][0x598] ;  /* 0x00016600ff067b82 */ /* 0x000e240000000a00 */
[----:B0-----:R-:W2:Y:S02]  /*06d0*/  LDG.E.64 R6, desc[UR54][R6.64] ;  /* 0x0000003606067981 */ /* 0x001ea4000c1e1b00 */
[----:B--2---:R-:W-:-:S04]  /*06e0*/  ISETP.NE.U32.AND P0, PT, R6, RZ, PT ;  /* 0x000000ff0600720c */ /* 0x004fc80003f05070 */
[----:B------:R-:W-:-:S13]  /*06f0*/  ISETP.NE.AND.EX P0, PT, R7, RZ, PT, P0 ;  /* 0x000000ff0700720c */ /* 0x000fda0003f05300 */
[----:B------:R-:W-:Y:S05]  /*0700*/  @!P0 BRA `(.L_x_3) ;  /* 0x0000000000088947 */ /* 0x000fea0003800000 */
[----:B------:R1:W5:Y:S01]  /*0710*/  LD.E R22, desc[UR54][R6.64] ;  /* 0x0000003606167980 */ /* 0x000362000c101900 */
[----:B------:R-:W-:Y:S05]  /*0720*/  BRA `(.L_x_4) ;  /* 0x0000000000247947 */ /* 0x000fea0003800000 */
.L_x_3:
[----:B------:R-:W-:Y:S02]  /*0730*/  ULDC.64 UR4, c[0x0][0x588] ;  /* 0x0001620000047ab9 */ /* 0x000fe40000000a00 */
[----:B------:R-:W-:-:S04]  /*0740*/  ISETP.NE.U32.AND P0, PT, RZ, UR4, PT ;  /* 0x00000004ff007c0c */ /* 0x000fc8000bf05070 */
[----:B------:R-:W-:-:S13]  /*0750*/  ISETP.NE.AND.EX P0, PT, RZ, UR5, PT, P0 ;  /* 0x00000005ff007c0c */ /* 0x000fda000bf05300 */
[----:B------:R-:W-:Y:S05]  /*0760*/  @!P0 BRA `(.L_x_5) ;  /* 0x00000000000c8947 */ /* 0x000fea0003800000 */
[----:B------:R-:W0:Y:S02]  /*0770*/  LDC.64 R22, c[0x0][0x588] ;  /* 0x00016200ff167b82 */ /* 0x000e240000000a00 */
[----:B0-----:R0:W5:Y:S01]  /*0780*/  LDG.E R22, desc[UR54][R22.64] ;  /* 0x0000003616167981 */ /* 0x001162000c1e1900 */
[----:B------:R-:W-:Y:S05]  /*0790*/  BRA `(.L_x_4) ;  /* 0x0000000000087947 */ /* 0x000fea0003800000 */
.L_x_5:
[----:B------:R-:W-:Y:S02]  /*07a0*/  ULDC UR4, c[0x0][0x580] ;  /* 0x0001600000047ab9 */ /* 0x000fe40000000800 */
[----:B------:R-:W-:-:S07]  /*07b0*/  IMAD.U32 R22, RZ, RZ, UR4 ;  /* 0x00000004ff167e24 */ /* 0x000fce000f8e00ff */
.L_x_4:
[----:B------:R-:W-:Y:S02]  /*07c0*/  ULDC.64 UR4, c[0x0][0x5a0] ;  /* 0x0001680000047ab9 */ /* 0x000fe40000000a00 */
[----:B------:R-:W-:-:S04]  /*07d0*/  ISETP.NE.U32.AND P0, PT, RZ, UR4, PT ;  /* 0x00000004ff007c0c */ /* 0x000fc8000bf05070 */
[----:B------:R-:W-:-:S13]  /*07e0*/  ISETP.NE.AND.EX P0, PT, RZ, UR5, PT, P0 ;  /* 0x00000005ff007c0c */ /* 0x000fda000bf05300 */
[----:B------:R-:W-:Y:S05]  /*07f0*/  @!P0 BRA `(.L_x_6) ;  /* 0x00000000001c8947 */ /* 0x000fea0003800000 */
[----:B-1----:R-:W1:Y:S02]  /*0800*/  LDC.64 R6, c[0x0][0x5a0] ;  /* 0x00016800ff067b82 */ /* 0x002e640000000a00 */
[----:B-1----:R-:W2:Y:S02]  /*0810*/  LDG.E.64 R6, desc[UR54][R6.64] ;  /* 0x0000003606067981 */ /* 0x002ea4000c1e1b00 */
[----:B--2---:R-:W-:-:S04]  /*0820*/  ISETP.NE.U32.AND P0, PT, R6, RZ, PT ;  /* 0x000000ff0600720c */ /* 0x004fc80003f05070 */
[----:B------:R-:W-:-:S13]  /*0830*/  ISETP.NE.AND.EX P0, PT, R7, RZ, PT, P0 ;  /* 0x000000ff0700720c */ /* 0x000fda0003f05300 */
[----:B------:R-:W-:Y:S05]  /*0840*/  @!P0 BRA `(.L_x_6) ;  /* 0x0000000000088947 */ /* 0x000fea0003800000 */
[----:B0-----:R2:W5:Y:S01]  /*0850*/  LD.E R23, desc[UR54][R6.64] ;  /* 0x0000003606177980 */ /* 0x001562000c101900 */
[----:B------:R-:W-:Y:S05]  /*0860*/  BRA `(.L_x_7) ;  /* 0x0000000000247947 */ /* 0x000fea0003800000 */
.L_x_6:
[----:B------:R-:W-:Y:S02]  /*0870*/  ULDC.64 UR4, c[0x0][0x590] ;  /* 0x0001640000047ab9 */ /* 0x000fe40000000a00 */
[----:B------:R-:W-:-:S04]  /*0880*/  ISETP.NE.U32.AND P0, PT, RZ, UR4, PT ;  /* 0x00000004ff007c0c */ /* 0x000fc8000bf05070 */
[----:B------:R-:W-:-:S13]  /*0890*/  ISETP.NE.AND.EX P0, PT, RZ, UR5, PT, P0 ;  /* 0x00000005ff007c0c */ /* 0x000fda000bf05300 */
[----:B------:R-:W-:Y:S05]  /*08a0*/  @!P0 BRA `(.L_x_8) ;  /* 0x00000000000c8947 */ /* 0x000fea0003800000 */
[----:B-1----:R-:W0:Y:S02]  /*08b0*/  LDC.64 R6, c[0x0][0x590] ;  /* 0x00016400ff067b82 */ /* 0x002e240000000a00 */
[----:B0-----:R0:W5:Y:S01]  /*08c0*/  LDG.E R23, desc[UR54][R6.64] ;  /* 0x0000003606177981 */ /* 0x001162000c1e1900 */
[----:B------:R-:W-:Y:S05]  /*08d0*/  BRA `(.L_x_7) ;  /* 0x0000000000087947 */ /* 0x000fea0003800000 */
.L_x_8:
[----:B------:R-:W-:Y:S02]  /*08e0*/  ULDC UR4, c[0x0][0x584] ;  /* 0x0001610000047ab9 */ /* 0x000fe40000000800 */
[----:B0-----:R-:W-:-:S07]  /*08f0*/  IMAD.U32 R23, RZ, RZ, UR4 ;  /* 0x00000004ff177e24 */ /* 0x001fce000f8e00ff */
.L_x_7:
[----:B------:R-:W3:Y:S01]  /*0900*/  S2UR UR10, SR_CTAID.Y ;  /* 0x00000000000a79c3 */ /* 0x000ee20000002600 */
[----:B------:R-:W-:Y:S01]  /*0910*/  ULDC UR5, c[0x0][0x65c] ;  /* 0x0001970000057ab9 */ /* 0x000fe20000000800 */
[----:B------:R-:W-:Y:S01]  /*0920*/  UISETP.NE.AND UP0, UPT, UR15, 0x2, UPT ;  /* 0x000000020f00788c */ /* 0x000fe2000bf05270 */
[----:B------:R-:W-:Y:S01]  /*0930*/  IMAD.MOV.U32 R18, RZ, RZ, -0x1 ;  /* 0xffffffffff127424 */ /* 0x000fe200078e00ff */
[----:B------:R-:W-:Y:S01]  /*0940*/  UISETP.NE.AND UP2, UPT, UR5, 0x1, UPT ;  /* 0x000000010500788c */ /* 0x000fe2000bf45270 */
[----:B------:R-:W-:Y:S02]  /*0950*/  IMAD.MOV.U32 R2, RZ, RZ, -0x1 ;  /* 0xffffffffff027424 */ /* 0x000fe400078e00ff */
[----:B------:R-:W-:Y:S01]  /*0960*/  IMAD.MOV.U32 R19, RZ, RZ, -0x1 ;  /* 0xffffffffff137424 */ /* 0x000fe200078e00ff */
[----:B------:R-:W4:Y:S01]  /*0970*/  S2UR UR4, SR_CTAID.X ;  /* 0x00000000000479c3 */ /* 0x000f220000002500 */
[----:B------:R-:W-:-:S06]  /*0980*/  UP2UR UR38, UPR, URZ, 0x4 ;  /* 0x000000043f267883 */ /* 0x000fcc0008000000 */
[----:B------:R-:W-:Y:S01]  /*0990*/  @UP2 ULDC UR12, c[0x0][0x10] ;  /* 0x00000400000c2ab9 */ /* 0x000fe20000000800 */
[----:B------:R-:W-:Y:S01]  /*09a0*/  @UP2 UMOV UR7, URZ ;  /* 0x0000003f00072c82 */ /* 0x000fe20008000000 */
[----:B------:R-:W-:Y:S01]  /*09b0*/  @UP2 UMOV UR5, URZ ;  /* 0x0000003f00052c82 */ /* 0x000fe20008000000 */
[----:B012---:R-:W0:Y:S01]  /*09c0*/  LDC.64 R6, c[0x0][0x650] ;  /* 0x00019400ff067b82 */ /* 0x007e220000000a00 */
[----:B---3--:R-:W-:Y:S02]  /*09d0*/  @UP2 UMOV UR9, UR10 ;  /* 0x0000000a00092c82 */ /* 0x008fe40008000000 */
[----:B------:R-:W-:Y:S01]  /*09e0*/  @UP2 UMOV UR6, UR9 ;  /* 0x0000000900062c82 */ /* 0x000fe20008000000 */
[----:B------:R-:W-:Y:S01]  /*09f0*/  @!UP2 UMOV UR9, UR10 ;  /* 0x0000000a0009ac82 */ /* 0x000fe20008000000 */
[----:B----4-:R-:W-:-:S03]  /*0a00*/  @UP2 UIMAD.WIDE.U32 UR12, UR4, UR12, UR6 ;  /* 0x0000000c040c22a5 */ /* 0x010fc6000f8e0006 */
[----:B------:R-:W-:Y:S01]  /*0a10*/  @!UP2 ULDC UR6, c[0x0][0xc] ;  /* 0x000003000006aab9 */ /* 0x000fe20000000800 */
[----:B------:R-:W-:Y:S01]  /*0a20*/  @UP2 UIADD3 UR14, UR13, UR5, URZ ;  /* 0x000000050d0e2290 */ /* 0x000fe2000fffe03f */
[----:B------:R-:W-:Y:S02]  /*0a30*/  ULDC UR10, c[0x0][0xc] ;  /* 0x00000300000a7ab9 */ /* 0x000fe40000000800 */
[----:B------:R-:W-:Y:S01]  /*0a40*/  UMOV UR5, URZ ;  /* 0x0000003f00057c82 */ /* 0x000fe20008000000 */
[----:B------:R-:W-:Y:S01]  /*0a50*/  ULDC UR11, c[0x0][0x10] ;  /* 0x00000400000b7ab9 */ /* 0x000fe20000000800 */
[----:B------:R-:W-:Y:S02]  /*0a60*/  @!UP2 UIMAD.WIDE.U32 UR6, UR6, UR9, UR4 ;  /* 0x000000090606a2a5 */ /* 0x000fe4000f8e0004 */
[----:B------:R-:W-:Y:S01]  /*0a70*/  UIMAD.WIDE.U32 UR10, UR10, UR11, URZ ;  /* 0x0000000b0a0a72a5 */ /* 0x000fe2000f8e003f */
[----:B------:R-:W-:-:S03]  /*0a80*/  ULDC UR13, c[0x0][0x14] ;  /* 0x00000500000d7ab9 */ /* 0x000fc60000000800 */
[----:B------:R-:W-:Y:S02]  /*0a90*/  UIMAD.WIDE.U32 UR52, UR10, UR13, URZ ;  /* 0x0000000d0a3472a5 */ /* 0x000fe4000f8e003f */
[----:B------:R-:W-:Y:S01]  /*0aa0*/  UIMAD UR39, UR11, UR13, URZ ;  /* 0x0000000d0b2772a4 */ /* 0x000fe2000f8e023f */
[----:B------:R-:W-:Y:S01]  /*0ab0*/  @!UP2 UMOV UR12, UR6 ;  /* 0x00000006000cac82 */ /* 0x000fe20008000000 */
[----:B------:R-:W-:Y:S02]  /*0ac0*/  @!UP2 UMOV UR14, UR7 ;  /* 0x00000007000eac82 */ /* 0x000fe40008000000 */
[----:B------:R-:W-:Y:S02]  /*0ad0*/  UIADD3 UR39, UR53, UR39, URZ ;  /* 0x0000002735277290 */ /* 0x000fe4000fffe03f */
[----:B------:R-:W-:-:S04]  /*0ae0*/  UIADD3 UR6, UP1, UR12, UR52, URZ ;  /* 0x000000340c067290 */ /* 0x000fc8000ff3e03f */
[----:B------:R-:W-:Y:S02]  /*0af0*/  UIADD3.X UR7, UR14, UR39, URZ, UP1, !UPT ;  /* 0x000000270e077290 */ /* 0x000fe40008ffe43f */
[----:B------:R-:W-:Y:S02]  /*0b00*/  USEL UR6, UR6, UR12, !UP0 ;  /* 0x0000000c06067287 */ /* 0x000fe4000c000000 */
[----:B------:R-:W-:-:S04]  /*0b10*/  USEL UR7, UR7, UR14, !UP0 ;  /* 0x0000000e07077287 */ /* 0x000fc8000c000000 */
[----:B0-----:R-:W-:Y:S01]  /*0b20*/  ISETP.LE.U32.AND P0, PT, R6, UR6, PT ;  /* 0x0000000606007c0c */ /* 0x001fe2000bf03070 */
[----:B------:R-:W-:Y:S02]  /*0b30*/  IMAD.U32 R16, RZ, RZ, UR6 ;  /* 0x00000006ff107e24 */ /* 0x000fe4000f8e00ff */
[----:B------:R-:W-:Y:S02]  /*0b40*/  IMAD.U32 R0, RZ, RZ, UR7 ;  /* 0x00000007ff007e24 */ /* 0x000fe4000f8e00ff */
[----:B------:R-:W-:-:S03]  /*0b50*/  IMAD.U32 R17, RZ, RZ, UR7 ;  /* 0x00000007ff117e24 */ /* 0x000fc6000f8e00ff */
[----:B------:R-:W-:Y:S02]  /*0b60*/  ISETP.GE.U32.AND.EX P0, PT, R0, R7, PT, P0 ;  /* 0x000000070000720c */ /* 0x000fe40003f06100 */
[----:B------:R-:W-:-:S11]  /*0b70*/  PRMT R0, RZ, 0x7610, R0 ;  /* 0x00007610ff007816 */ /* 0x000fd60000000000 */
[----:B------:R-:W-:Y:S05]  /*0b80*/  @P0 BRA `(.L_x_9) ;  /* 0x00000004008c0947 */ /* 0x000fea0003800000 */
[----:B------:R-:W-:Y:S01]  /*0b90*/  I2FP.F32.U32 R0, UR4 ;  /* 0x0000000400007c45 */ /* 0x000fe20008201000 */
[----:B------:R-:W-:Y:S01]  /*0ba0*/  ULDC.64 UR16, c[0x0][0x628] ;  /* 0x00018a0000107ab9 */ /* 0x000fe20000000a00 */
[----:B------:R-:W-:Y:S01]  /*0bb0*/  ULDC UR6, c[0x0][0x150] ;  /* 0x0000540000067ab9 */ /* 0x000fe20000000800 */
[----:B------:R-:W-:Y:S01]  /*0bc0*/  ISETP.NE.U32.AND P0, PT, RZ, UR16, PT ;  /* 0x00000010ff007c0c */ /* 0x000fe2000bf05070 */
[----:B------:R-:W-:Y:S01]  /*0bd0*/  ULDC UR15, c[0x0][0x630] ;  /* 0x00018c00000f7ab9 */ /* 0x000fe20000000800 */
[----:B------:R-:W-:Y:S01]  /*0be0*/  FMUL R0, R0, UR6 ;  /* 0x0000000600007c20 */ /* 0x000fe20008400000 */
[----:B------:R-:W-:Y:S01]  /*0bf0*/  R2UR UR19, R16 ;  /* 0x00000000101372ca */ /* 0x000fe200000e0000 */
[----:B------:R-:W-:Y:S01]  /*0c00*/  ULDC UR21, c[0x0][0x154] ;  /* 0x0000550000157ab9 */ /* 0x000fe20000000800 */
[----:B------:R-:W-:Y:S01]  /*0c10*/  ISETP.NE.AND.EX P0, PT, RZ, UR17, PT, P0 ;  /* 0x00000011ff007c0c */ /* 0x000fe2000bf05300 */
[----:B------:R0:W1:Y:S01]  /*0c20*/  F2I.U32.TRUNC.NTZ R2, R0 ;  /* 0x0000000000027305 */ /* 0x000062000020f000 */
[----:B------:R-:W-:-:S02]  /*0c30*/  R2UR UR20, R17 ;  /* 0x00000000111472ca */ /* 0x000fc400000e0000 */
[----:B------:R-:W-:Y:S02]  /*0c40*/  R2UR UR6, R16 ;  /* 0x00000000100672ca */ /* 0x000fe400000e0000 */
[----:B------:R-:W-:-:S07]  /*0c50*/  R2UR UR7, R17 ;  /* 0x00000000110772ca */ /* 0x000fce00000e0000 */
[----:B0-----:R-:W-:Y:S08]  /*0c60*/  @!P0 BRA `(.L_x_10) ;  /* 0x0000000000308947 */ /* 0x001ff00003800000 */
[----:B------:R-:W-:Y:S01]  /*0c70*/  R2UR UR6, R16 ;  /* 0x00000000100672ca */ /* 0x000fe200000e0000 */
[----:B------:R-:W-:Y:S01]  /*0c80*/  ULDC UR12, c[0x0][0x634] ;  /* 0x00018d00000c7ab9 */ /* 0x000fe20000000800 */
[----:B------:R-:W-:-:S11]  /*0c90*/  R2UR UR14, R17 ;  /* 0x00000000110e72ca */ /* 0x000fd600000e0000 */
[----:B------:R-:W-:-:S04]  /*0ca0*/  UIADD3 UR12, UP1, UR6, UR12, URZ ;  /* 0x0000000c060c7290 */ /* 0x000fc8000ff3e03f */
[----:B------:R-:W-:-:S04]  /*0cb0*/  UIADD3.X UR14, URZ, UR14, URZ, UP1, !UPT ;  /* 0x0000000e3f0e7290 */ /* 0x000fc80008ffe43f */
[----:B------:R-:W-:-:S04]  /*0cc0*/  UIMAD.WIDE.U32 UR6, UR14, UR16, URZ ;  /* 0x000000100e0672a5 */ /* 0x000fc8000f8e003f */
[----:B------:R-:W-:Y:S02]  /*0cd0*/  UIMAD.WIDE.U32 UR10, UP1, UR12, UR17, UR6 ;  /* 0x000000110c0a72a5 */ /* 0x000fe4000f820006 */
[----:B------:R-:W-:Y:S02]  /*0ce0*/  UIMAD.WIDE.U32 UR6, UR12, UR16, URZ ;  /* 0x000000100c0672a5 */ /* 0x000fe4000f8e003f */
[----:B------:R-:W-:Y:S02]  /*0cf0*/  UIADD3.X UR13, URZ, URZ, URZ, UP1, !UPT ;  /* 0x0000003f3f0d7290 */ /* 0x000fe40008ffe43f */
[----:B------:R-:W-:Y:S01]  /*0d00*/  UIADD3 URZ, UP1, UR7, UR10, URZ ;  /* 0x0000000a073f7290 */ /* 0x000fe2000ff3e03f */
[----:B------:R-:W-:-:S03]  /*0d10*/  UMOV UR12, UR11 ;  /* 0x0000000b000c7c82 */ /* 0x000fc60008000000 */
[----:B------:R-:W-:-:S12]  /*0d20*/  UIMAD.WIDE.U32.X UR6, UR14, UR17, UR12, UP1 ;  /* 0x000000110e0672a5 */ /* 0x000fd800088e040c */
.L_x_10:
[----:B------:R-:W-:Y:S01]  /*0d30*/  USHF.R.U64 UR5, UR6, UR15, UR7 ;  /* 0x0000000f06057299 */ /* 0x000fe20008001207 */
[----:B------:R-:W-:Y:S01]  /*0d40*/  I2FP.F32.U32 R0, UR9 ;  /* 0x0000000900007c45 */ /* 0x000fe20008201000 */
[----:B------:R-:W-:Y:S01]  /*0d50*/  USHF.R.U32.HI UR6, URZ, UR15, UR7 ;  /* 0x0000000f3f067299 */ /* 0x000fe20008011607 */
[----:B-1----:R-:W-:Y:S01]  /*0d60*/  R2UR UR14, R2 ;  /* 0x00000000020e72ca */ /* 0x002fe200000e0000 */
[----:B------:R-:W-:Y:S02]  /*0d70*/  UIADD3 UR17, UP1, URZ, -UR5, URZ ;  /* 0x800000053f117290 */ /* 0x000fe4000ff3e03f */
[----:B------:R-:W-:Y:S01]  /*0d80*/  FMUL R0, R0, UR21 ;  /* 0x0000001500007c20 */ /* 0x000fe20008400000 */
[----:B------:R-:W-:Y:S01]  /*0d90*/  ULDC.64 UR10, c[0x0][0x620] ;  /* 0x00018800000a7ab9 */ /* 0x000fe20000000a00 */
[----:B------:R-:W-:Y:S01]  /*0da0*/  UIADD3.X UR6, URZ, ~UR6, URZ, UP1, !UPT ;  /* 0x800000063f067290 */ /* 0x000fe20008ffe43f */
[----:B------:R-:W-:Y:S01]  /*0db0*/  UMOV UR12, UR19 ;  /* 0x00000013000c7c82 */ /* 0x000fe20008000000 */
[----:B------:R-:W-:-:S02]  /*0dc0*/  UMOV UR13, UR20 ;  /* 0x00000014000d7c82 */ /* 0x000fc40008000000 */
[----:B------:R-:W-:Y:S01]  /*0dd0*/  UIMAD UR6, UR6, UR10, URZ ;  /* 0x0000000a060672a4 */ /* 0x000fe2000f8e023f */
[----:B------:R-:W0:Y:S01]  /*0de0*/  F2I.U32.TRUNC.NTZ R0, R0 ;  /* 0x0000000000007305 */ /* 0x000e22000020f000 */
[----:B------:R-:W-:Y:S02]  /*0df0*/  UIMAD.WIDE.U32 UR12, UR17, UR10, UR12 ;  /* 0x0000000a110c72a5 */ /* 0x000fe4000f8e000c */
[----:B------:R-:W-:Y:S01]  /*0e00*/  UIMAD UR17, UR17, UR11, UR6 ;  /* 0x0000000b111172a4 */ /* 0x000fe2000f8e0206 */
[----:B------:R-:W-:Y:S01]  /*0e10*/  ULDC UR24, c[0x0][0x658] ;  /* 0x0001960000187ab9 */ /* 0x000fe20000000800 */
[----:B------:R-:W-:Y:S02]  /*0e20*/  UMOV UR22, 0xffffffff ;  /* 0xffffffff00167882 */ /* 0x000fe40000000000 */
[----:B------:R-:W-:Y:S01]  /*0e30*/  UIADD3 UR17, UR13, UR17, URZ ;  /* 0x000000110d117290 */ /* 0x000fe2000fffe03f */
[----:B------:R-:W-:Y:S01]  /*0e40*/  ULDC UR19, c[0x0][0x618] ;  /* 0x0001860000137ab9 */ /* 0x000fe20000000800 */
[----:B------:R-:W-:Y:S01]  /*0e50*/  ULDC.64 UR6, c[0x0][0x640] ;  /* 0x0001900000067ab9 */ /* 0x000fe20000000a00 */
[----:B------:R-:W-:Y:S01]  /*0e60*/  USHF.L.U32 UR13, UR22, UR24, URZ ;  /* 0x00000018160d7299 */ /* 0x000fe2000800063f */
[----:B------:R-:W-:Y:S01]  /*0e70*/  ISETP.NE.U32.AND P0, PT, RZ, UR6, PT ;  /* 0x00000006ff007c0c */ /* 0x000fe2000bf05070 */
[----:B------:R-:W-:-:S02]  /*0e80*/  USHF.R.U64 UR22, UR12, UR19, UR17 ;  /* 0x000000130c167299 */ /* 0x000fc40008001211 */
[----:B------:R-:W-:Y:S01]  /*0e90*/  USHF.R.U32.HI UR12, URZ, UR19, UR17 ;  /* 0x000000133f0c7299 */ /* 0x000fe20008011611 */
[----:B0-----:R-:W-:Y:S01]  /*0ea0*/  R2UR UR16, R0 ;  /* 0x00000000001072ca */ /* 0x001fe200000e0000 */
[----:B------:R-:W-:Y:S01]  /*0eb0*/  ULDC UR21, c[0x0][0x608] ;  /* 0x0001820000157ab9 */ /* 0x000fe20000000800 */
[----:B------:R-:W-:Y:S01]  /*0ec0*/  ISETP.NE.AND.EX P0, PT, RZ, UR7, PT, P0 ;  /* 0x00000007ff007c0c */ /* 0x000fe2000bf05300 */
[----:B------:R-:W-:Y:S02]  /*0ed0*/  USHF.R.U64 UR26, UR22, UR21, UR12 ;  /* 0x00000015161a7299 */ /* 0x000fe4000800120c */
[----:B------:R-:W-:Y:S01]  /*0ee0*/  USHF.R.U32.HI UR12, URZ, UR21, UR12 ;  /* 0x000000153f0c7299 */ /* 0x000fe2000801160c */
[----:B------:R-:W-:Y:S01]  /*0ef0*/  UMOV UR20, 0x1 ;  /* 0x0000000100147882 */ /* 0x000fe20000000000 */
[----:B------:R-:W-:Y:S02]  /*0f00*/  UIADD3 UR14, -UR14, URZ, URZ ;  /* 0x0000003f0e0e7290 */ /* 0x000fe4000fffe13f */
[----:B------:R-:W-:-:S02]  /*0f10*/  USHF.R.U64 UR27, UR26, UR24, UR12 ;  /* 0x000000181a1b7299 */ /* 0x000fc4000800120c */
[----:B------:R-:W-:Y:S01]  /*0f20*/  USHF.L.U32 UR19, UR20, UR24, URZ ;  /* 0x0000001814137299 */ /* 0x000fe2000800063f */
[----:B------:R-:W-:Y:S01]  /*0f30*/  ULDC UR15, c[0x0][0x144] ;  /* 0x00005100000f7ab9 */ /* 0x000fe20000000800 */
[----:B------:R-:W-:Y:S01]  /*0f40*/  ULDC UR10, c[0x0][0x600] ;  /* 0x00018000000a7ab9 */ /* 0x000fe20000000800 */
[----:B------:R-:W-:Y:S02]  /*0f50*/  ULOP3.LUT UR20, URZ, UR13, URZ, 0x33, !UPT ;  /* 0x0000000d3f147292 */ /* 0x000fe4000f8e333f */
[----:B------:R-:W-:Y:S02]  /*0f60*/  USHF.R.U32.HI UR13, URZ, UR24, UR12 ;  /* 0x000000183f0d7299 */ /* 0x000fe4000801160c */
[----:B------:R-:W-:Y:S02]  /*0f70*/  UIADD3 UR11, UR10, -0x1, URZ ;  /* 0xffffffff0a0b7890 */ /* 0x000fe4000fffe03f */
[----:B------:R-:W-:Y:S02]  /*0f80*/  UIADD3 UR23, -UR16, URZ, URZ ;  /* 0x0000003f10177290 */ /* 0x000fe4000fffe13f */
[----:B------:R-:W-:Y:S01]  /*0f90*/  UIMAD UR4, UR15, UR14, UR4 ;  /* 0x0000000e0f0472a4 */ /* 0x000fe2000f8e0204 */
[----:B------:R-:W-:Y:S01]  /*0fa0*/  ULDC UR28, c[0x0][0x148] ;  /* 0x00005200001c7ab9 */ /* 0x000fe20000000800 */
[----:B------:R-:W-:Y:S01]  /*0fb0*/  ULDC UR24, c[0x0][0x648] ;  /* 0x0001920000187ab9 */ /* 0x000fe20000000800 */
[----:B------:R-:W-:Y:S01]  /*0fc0*/  ULDC UR25, c[0x0][0x638] ;  /* 0x00018e0000197ab9 */ /* 0x000fe20000000800 */
[----:B------:R-:W-:Y:S01]  /*0fd0*/  UMOV UR12, UR27 ;  /* 0x0000001b000c7c82 */ /* 0x000fe20008000000 */
[----:B------:R-:W-:Y:S07]  /*0fe0*/  @!P0 BRA `(.L_x_11) ;  /* 0x0000000000308947 */ /* 0x000fee0003800000 */
[----:B------:R-:W-:Y:S02]  /*0ff0*/  ULDC UR16, c[0x0][0x64c] ;  /* 0x0001930000107ab9 */ /* 0x000fe40000000800 */
        /* <DEDUP_REMOVED lines=8> */
[----:B------:R-:W-:-:S07]  /*1080*/  UIMAD.WIDE.U32.X UR6, UR21, UR7, UR16, UP1 ;  /* 0x00000007150672a5 */ /* 0x000fce00088e0410 */
[----:B------:R-:W-:Y:S01]  /*1090*/  UMOV UR12, UR6 ;  /* 0x00000006000c7c82 */ /* 0x000fe20008000000 */
[----:B------:R-:W-:-:S05]  /*10a0*/  UMOV UR13, UR7 ;  /* 0x00000007000d7c82 */ /* 0x000fca0008000000 */
.L_x_11:
[----:B------:R-:W-:Y:S01]  /*10b0*/  UISETP.NE.AND UP1, UPT, UR38, URZ, UPT ;  /* 0x0000003f2600728c */ /* 0x000fe2000bf25270 */
[----:B------:R-:W-:Y:S01]  /*10c0*/  IMAD.MOV.U32 R0, RZ, RZ, 0x1 ;  /* 0x00000001ff007424 */ /* 0x000fe200078e00ff */
[----:B------:R-:W-:Y:S01]  /*10d0*/  USHF.R.U64 UR6, UR12, UR24, UR13 ;  /* 0x000000180c067299 */ /* 0x000fe2000800120d */
[----:B------:R-:W-:Y:S01]  /*10e0*/  IMAD.U32 R19, RZ, RZ, UR5 ;  /* 0x00000005ff137e24 */ /* 0x000fe2000f8e00ff */
[----:B------:R-:W-:Y:S02]  /*10f0*/  ULOP3.LUT UR20, UR26, UR20, URZ, 0xc0, !UPT ;  /* 0x000000141a147292 */ /* 0x000fe4000f8ec03f */
[----:B------:R-:W-:Y:S02]  /*1100*/  UIADD3 UR7, -UR6, URZ, URZ ;  /* 0x0000003f06077290 */ /* 0x000fe4000fffe13f */
[----:B------:R-:W-:Y:S02]  /*1110*/  UIMAD UR19, UR19, UR6, UR20 ;  /* 0x00000006131372a4 */ /* 0x000fe4000f8e0214 */
[----:B------:R-:W-:-:S02]  /*1120*/  ULOP3.LUT UR11, UR22, UR11, URZ, 0xc0, !UPT ;  /* 0x0000000b160b7292 */ /* 0x000fc4000f8ec03f */
[----:B------:R-:W-:Y:S02]  /*1130*/  @UP1 UIMAD UR4, UR28, UR23, UR9 ;  /* 0x000000171c0412a4 */ /* 0x000fe4000f8e0209 */
[----:B------:R-:W-:-:S03]  /*1140*/  UIMAD UR6, UR7, UR25, UR27 ;  /* 0x00000019070672a4 */ /* 0x000fc6000f8e021b */
[----:B------:R-:W-:Y:S01]  /*1150*/  ULDC UR7, c[0x0][0x610] ;  /* 0x0001840000077ab9 */ /* 0x000fe20000000800 */
[----:B------:R-:W-:Y:S02]  /*1160*/  UIMAD UR6, UR6, UR10, UR11 ;  /* 0x0000000a060672a4 */ /* 0x000fe4000f8e020b */
[----:B------:R-:W-:-:S04]  /*1170*/  UIMAD UR4, UR19, UR7, UR4 ;  /* 0x00000007130472a4 */ /* 0x000fc8000f8e0204 */
[----:B------:R-:W-:Y:S02]  /*1180*/  USEL UR7, UR6, UR4, !UP1 ;  /* 0x0000000406077287 */ /* 0x000fe4000c800000 */
[----:B------:R-:W-:-:S04]  /*1190*/  USEL UR4, UR4, UR6, !UP1 ;  /* 0x0000000604047287 */ /* 0x000fc8000c800000 */
[----:B------:R-:W-:Y:S02]  /*11a0*/  IMAD.U32 R2, RZ, RZ, UR7 ;  /* 0x00000007ff027e24 */ /* 0x000fe4000f8e00ff */
[----:B------:R-:W-:-:S07]  /*11b0*/  IMAD.U32 R18, RZ, RZ, UR4 ;  /* 0x00000004ff127e24 */ /* 0x000fce000f8e00ff */
.L_x_9:
[----:B------:R-:W-:Y:S02]  /*11c0*/  ULDC UR4, c[0x0][0x28c] ;  /* 0x0000a30000047ab9 */ /* 0x000fe40000000800 */
[----:B------:R-:W-:-:S04]  /*11d0*/  UIADD3 UR4, UR4, 0x3f, URZ ;  /* 0x0000003f04047890 */ /* 0x000fc8000fffe03f */
[----:B------:R-:W-:-:S04]  /*11e0*/  USHF.R.S32.HI UR5, URZ, 0x1f, UR4 ;  /* 0x0000001f3f057899 */ /* 0x000fc80008011404 */
[----:B------:R-:W-:-:S04]  /*11f0*/  ULEA.HI UR5, UR5, UR4, URZ, 0x6 ;  /* 0x0000000405057291 */ /* 0x000fc8000f8f303f */
[----:B------:R-:W-:Y:S01]  /*1200*/  USHF.R.S32.HI UR37, URZ, 0x6, UR5 ;  /* 0x000000063f257899 */ /* 0x000fe20008011405 */
[----:B------:R-:W-:Y:S11]  /*1210*/  @!P1 BRA `(.L_x_12) ;  /* 0x0000004c00789947 */ /* 0x000ff60003800000 */
[----:B------:R-:W-:-:S06]  /*1220*/  UISETP.GT.U32.AND UP1, UPT, UR18, 0x1, UPT ;  /* 0x000000011200788c */ /* 0x000fcc000bf24070 */
[----:B------:R-:W-:-:S13]  /*1230*/  PLOP3.LUT P0, PT, PT, PT, UP1, 0x80, 0x0 ;  /* 0x000000000000781c */ /* 0x000fda0003f0f018 */
[----:B------:R-:W-:Y:S05]  /*1240*/  @P0 EXIT ;  /* 0x000000000000094d */ /* 0x000fea0003800000 */
.L_x_13:
[----:B------:R-:W-:-:S08]  /*1250*/  NOP ;  /* 0x0000000000007918 */ /* 0x000fd00000000000 */
[----:B------:R-:W0:Y:S02]  /*1260*/  USETMAXREG.TRY_ALLOC.CTAPOOL UP1, 0xe8 ;  /* 0x000000e8000079c8 */ /* 0x000e240008020600 */
[----:B0-----:R-:W-:-:S13]  /*1270*/  PLOP3.LUT P0, PT, PT, PT, UP1, 0x80, 0x0 ;  /* 0x000000000000781c */ /* 0x001fda0003f0f018 */
[----:B------:R-:W-:Y:S05]  /*1280*/  @!P0 BRA `(.L_x_13) ;  /* 0xfffffffc00f08947 */ /* 0x000fea000383ffff */
[----:B------:R-:W-:-:S13]  /*1290*/  LOP3.LUT P0, RZ, R0, 0xff, RZ, 0xc0, !PT ;  /* 0x000000ff00ff7812 */ /* 0x000fda000780c0ff */
[----:B------:R-:W-:Y:S05]  /*12a0*/  @!P0 EXIT ;  /* 0x000000000000894d */ /* 0x000fea0003800000 */
[----:B------:R-:W-:Y:S01]  /*12b0*/  SHF.R.S32.HI R0, RZ, 0x1f, R3 ;  /* 0x0000001fff007819 */ /* 0x000fe20000011403 */
[----:B------:R-:W0:Y:S01]  /*12c0*/  S2UR UR5, SR_CgaCtaId ;  /* 0x00000000000579c3 */ /* 0x000e220000008800 */
[----:B------:R-:W-:Y:S01]  /*12d0*/  UMOV UR42, 0x400 ;  /* 0x00000400002a7882 */ /* 0x000fe20000000000 */
[----:B------:R-:W-:Y:S01]  /*12e0*/  USHF.R.U32.HI UR4, URZ, 0x2, UR37 ;  /* 0x000000023f047899 */ /* 0x000fe20008011625 */
[CC--:B------:R-:W-:Y:S01]  /*12f0*/  LEA.HI R4, R0.reuse, R3.reuse, RZ, 0x2 ;  /* 0x0000000300047211 */ /* 0x0c0fe200078f10ff */
[----:B------:R-:W-:Y:S01]  /*1300*/  ULOP3.LUT UR45, UR37, 0x3, URZ, 0xc0, !UPT ;  /* 0x00000003252d7892 */ /* 0x000fe2000f8ec03f */
[----:B------:R-:W-:Y:S01]  /*1310*/  LEA.HI R0, R0, R3, RZ, 0x5 ;  /* 0x0000000300007211 */ /* 0x000fe200078f28ff */
[----:B------:R-:W-:Y:S01]  /*1320*/  UISETP.LT.AND UP1, UPT, UR37, 0x1, UPT ;  /* 0x000000012500788c */ /* 0x000fe2000bf21270 */
[--C-:B------:R-:W-:Y:S01]  /*1330*/  SHF.R.S32.HI R88, RZ, 0x2, R4.reuse ;  /* 0x00000002ff587819 */ /* 0x100fe20000011404 */
[----:B------:R-:W1:Y:S01]  /*1340*/  LDC.64 R6, c[0x0][0x5c8] ;  /* 0x00017200ff067b82 */ /* 0x000e620000000a00 */
[----:B------:R-:W-:Y:S01]  /*1350*/  SHF.R.S32.HI R5, RZ, 0x1f, R4 ;  /* 0x0000001fff057819 */ /* 0x000fe20000011404 */
[----:B------:R-:W-:Y:S01]  /*1360*/  ULOP3.LUT UR4, UR4, 0x1, URZ, 0xc0, !UPT ;  /* 0x0000000104047892 */ /* 0x000fe2000f8ec03f */
[----:B------:R-:W-:Y:S01]  /*1370*/  LOP3.LUT R4, R4, 0xfffffffc, RZ, 0xc0, !PT ;  /* 0xfffffffc04047812 */ /* 0x000fe200078ec0ff */
[----:B------:R-:W-:Y:S01]  /*1380*/  ULDC UR44, c[0x0][0x658] ;  /* 0x00019600002c7ab9 */ /* 0x000fe20000000800 */
[----:B------:R-:W-:Y:S01]  /*1390*/  LEA.HI R5, R5, R88, RZ, 0x3 ;  /* 0x0000005805057211 */ /* 0x000fe200078f18ff */
[----:B------:R-:W-:Y:S01]  /*13a0*/  UMOV UR6, 0xffffffff ;  /* 0xffffffff00067882 */ /* 0x000fe20000000000 */
[----:B------:R-:W-:Y:S01]  /*13b0*/  ULDC UR8, c[0x0][0x284] ;  /* 0x0000a10000087ab9 */ /* 0x000fe20000000800 */
[----:B------:R-:W-:Y:S01]  /*13c0*/  IMAD.IADD R4, R3, 0x1, -R4 ;  /* 0x0000000103047824 */ /* 0x000fe200078e0a04 */
[----:B------:R-:W-:Y:S01]  /*13d0*/  LOP3.LUT R5, R5, 0xfffffff8, RZ, 0xc0, !PT ;  /* 0xfffffff805057812 */ /* 0x000fe200078ec0ff */
[----:B------:R-:W-:Y:S01]  /*13e0*/  USEL UR45, UR45, URZ, !UP0 ;  /* 0x0000003f2d2d7287 */ /* 0x000fe2000c000000 */
[----:B------:R-:W-:Y:S01]  /*13f0*/  SHF.R.S32.HI R3, RZ, 0x5, R0 ;  /* 0x00000005ff037819 */ /* 0x000fe20000011400 */
[----:B------:R-:W-:Y:S01]  /*1400*/  VIADD R0, R95, 0xffffffff ;  /* 0xffffffff5f007836 */ /* 0x000fe20000000000 */
[----:B------:R-:W-:Y:S01]  /*1410*/  USEL UR46, UR37, 0x1, UP1 ;  /* 0x00000001252e7887 */ /* 0x000fe20008800000 */
[----:B------:R-:W-:Y:S01]  /*1420*/  IMAD.IADD R88, R88, 0x1, -R5 ;  /* 0x0000000158587824 */ /* 0x000fe200078e0a05 */
[----:B------:R-:W-:Y:S01]  /*1430*/  USHF.L.U32 UR6, UR6, UR44, URZ ;  /* 0x0000002c06067299 */ /* 0x000fe2000800063f */
[----:B------:R-:W2:Y:S01]  /*1440*/  LDC R5, c[0x0][0x288] ;  /* 0x0000a200ff057b82 */ /* 0x000ea20000000800 */
[----:B0-----:R-:W-:Y:S01]  /*1450*/  ULEA UR42, UR5, UR42, 0x18 ;  /* 0x0000002a052a7291 */ /* 0x001fe2000f8ec03f */
[C---:B------:R-:W-:Y:S01]  /*1460*/  ISETP.NE.AND P0, PT, R0.reuse, RZ, PT ;  /* 0x000000ff0000720c */ /* 0x040fe20003f05270 */
[----:B------:R-:W-:Y:S01]  /*1470*/  IMAD.SHL.U32 R0, R0, 0x8, RZ ;  /* 0x0000000800007824 */ /* 0x000fe200078e00ff */
[--C-:B------:R-:W-:Y:S01]  /*1480*/  SHF.R.S32.HI R89, RZ, 0x1f, R88.reuse ;  /* 0x0000001fff597819 */ /* 0x100fe20000011458 */
[----:B------:R-:W-:Y:S01]  /*1490*/  UIADD3 UR50, UR42, 0x50, URZ ;  /* 0x000000502a327890 */ /* 0x000fe2000fffe03f */
[----:B------:R-:W-:Y:S01]  /*14a0*/  IMAD.SHL.U32 R90, R4, 0x2, RZ ;  /* 0x00000002045a7824 */ /* 0x000fe200078e00ff */
[----:B------:R-:W-:Y:S01]  /*14b0*/  UISETP.EQ.U32.AND UP0, UPT, UR4, 0x1, !UP0 ;  /* 0x000000010400788c */ /* 0x000fe2000c702070 */
[C-C-:B------:R-:W-:Y:S01]  /*14c0*/  IMAD R97, R3.reuse, -0x10, -R88.reuse ;  /* 0xfffffff003617824 */ /* 0x140fe200078e0a58 */
[----:B------:R-:W-:Y:S01]  /*14d0*/  LOP3.LUT R0, R0, 0x8, RZ, 0xc0, !PT ;  /* 0x0000000800007812 */ /* 0x000fe200078ec0ff */
[----:B------:R-:W-:Y:S01]  /*14e0*/  IMAD.WIDE R88, R3, 0x10, R88 ;  /* 0x0000001003587825 */ /* 0x000fe200078e0258 */
[C---:B-1----:R-:W-:Y:S01]  /*14f0*/  SHF.L.U64.HI R92, R6.reuse, 0x3, R7 ;  /* 0x00000003065c7819 */ /* 0x042fe20000010207 */
[----:B------:R-:W-:Y:S01]  /*1500*/  ULDC UR43, c[0x0][0x600] ;  /* 0x00018000002b7ab9 */ /* 0x000fe20000000800 */
[----:B------:R-:W-:Y:S01]  /*1510*/  SEL R98, RZ, 0x1, P0 ;  /* 0x00000001ff627807 */ /* 0x000fe20000000000 */
[----:B------:R-:W-:Y:S01]  /*1520*/  IMAD.SHL.U32 R93, R6, 0x8, RZ ;  /* 0x00000008065d7824 */ /* 0x000fe200078e00ff */
[----:B------:R-:W-:Y:S01]  /*1530*/  LEA R95, R95, UR50, 0x3 ;  /* 0x000000325f5f7c11 */ /* 0x000fe2000f8e18ff */
[----:B------:R-:W-:Y:S01]  /*1540*/  VIADD R97, R97, UR8 ;  /* 0x0000000861617c36 */ /* 0x000fe20008000000 */
[C---:B------:R-:W-:Y:S01]  /*1550*/  LOP3.LUT R99, R0.reuse, 0x8, RZ, 0x3c, !PT ;  /* 0x0000000800637812 */ /* 0x040fe200078e3cff */
[----:B------:R-:W-:Y:S01]  /*1560*/  UMOV UR7, 0x1 ;  /* 0x0000000100077882 */ /* 0x000fe20000000000 */
[----:B------:R-:W-:Y:S01]  /*1570*/  LOP3.LUT R96, R0, 0x18, RZ, 0x3c, !PT ;  /* 0x0000001800607812 */ /* 0x000fe200078e3cff */
[----:B------:R-:W-:Y:S01]  /*1580*/  ULOP3.LUT UR49, UR40, 0x1, URZ, 0xfc, !UPT ;  /* 0x0000000128317892 */ /* 0x000fe2000f8efc3f */
[----:B------:R-:W-:Y:S01]  /*1590*/  SHF.R.S32.HI R91, RZ, 0x1f, R90 ;  /* 0x0000001fff5b7819 */ /* 0x000fe2000001145a */
[----:B------:R-:W-:Y:S01]  /*15a0*/  USHF.L.U32 UR36, UR37, 0x1, URZ ;  /* 0x0000000125247899 */ /* 0x000fe2000800063f */
[----:B--2---:R-:W-:Y:S01]  /*15b0*/  IMAD R94, R4, -0x2, R5 ;  /* 0xfffffffe045e7824 */ /* 0x004fe200078e0205 */
[----:B------:R-:W-:-:S02]  /*15c0*/  USHF.L.U64.HI UR41, UR52, 0x1, UR39 ;  /* 0x0000000134297899 */ /* 0x000fc40008010227 */
[----:B------:R-:W-:Y:S02]  /*15d0*/  UIADD3 UR43, UR43, -0x1, URZ ;  /* 0xffffffff2b2b7890 */ /* 0x000fe4000fffe03f */
[----:B------:R-:W-:Y:S02]  /*15e0*/  USHF.L.U32 UR44, UR7, UR44, URZ ;  /* 0x0000002c072c7299 */ /* 0x000fe4000800063f */
[----:B------:R-:W-:Y:S02]  /*15f0*/  UIADD3 UR46, -UR46, UR37, URZ ;  /* 0x000000252e2e7290 */ /* 0x000fe4000fffe13f */
[----:B------:R-:W-:Y:S02]  /*1600*/  ULOP3.LUT UR47, URZ, UR6, URZ, 0x33, !UPT ;  /* 0x000000063f2f7292 */ /* 0x000fe4000f8e333f */
[----:B------:R-:W-:-:S12]  /*1610*/  USEL UR48, URZ, 0x1, !UP0 ;  /* 0x000000013f307887 */ /* 0x000fd8000c000000 */
.L_x_161:
[----:B------:R-:W-:-:S04]  /*1620*/  SHF.L.U32 R0, R98, 0x1f, RZ ;  /* 0x0000001f62007819 */ /* 0x000fc800000006ff */
[----:B------:R-:W0:Y:S02]  /*1630*/  SYNCS.PHASECHK.TRANS64.TRYWAIT P0, [R95+URZ+-0x8], R0 ;  /* 0xfffff8005f0075a7 */ /* 0x000e24000800017f */
[----:B01234-:R-:W-:Y:S05]  /*1640*/  @!P0 BRA `(.L_x_14) ;  /* 0x0000005800908947 */ /* 0x01ffea0003800000 */
.L_x_183:
[----:B------:R-:W-:Y:S02]  /*1650*/  ULDC UR4, c[0x0][0x28c] ;  /* 0x0000a30000047ab9 */ /* 0x000fe40000000800 */
[----:B------:R-:W-:-:S13]  /*1660*/  ISETP.LT.AND P0, PT, RZ, UR4, PT ;  /* 0x00000004ff007c0c */ /* 0x000fda000bf01270 */
[----:B------:R-:W-:Y:S05]  /*1670*/  @P0 BRA `(.L_x_15) ;  /* 0x0000000000400947 */ /* 0x000fea0003800000 */
[----:B0-----:R-:W-:Y:S01]  /*1680*/  MOV R0, 0x0 ;  /* 0x0000000000007802 */ /* 0x001fe20000000f00 */
[----:B------:R-:W-:Y:S01]  /*1690*/  ULDC.64 UR4, c[0x4][0x68] ;  /* 0x01001a0000047ab9 */ /* 0x000fe20000000a00 */
[----:B------:R-:W-:Y:S01]  /*16a0*/  ULDC.64 UR6, c[0x4][0x8] ;  /* 0x0100020000067ab9 */ /* 0x000fe20000000a00 */
[----:B------:R-:W-:Y:S01]  /*16b0*/  IMAD.U32 R4, RZ, RZ, UR4 ;  /* 0x00000004ff047e24 */ /* 0x000fe2000f8e00ff */
[----:B------:R0:W1:Y:S01]  /*16c0*/  LDC.64 R14, c[0x4][R0] ;  /* 0x01000000000e7b82 */ /* 0x0000620000000a00 */
[----:B------:R-:W-:Y:S01]  /*16d0*/  IMAD.U32 R5, RZ, RZ, UR5 ;  /* 0x00000005ff057e24 */ /* 0x000fe2000f8e00ff */
[----:B------:R-:W-:Y:S01]  /*16e0*/  ULDC.64 UR4, c[0x4][0x70] ;  /* 0x01001c0000047ab9 */ /* 0x000fe20000000a00 */
[----:B------:R-:W-:Y:S02]  /*16f0*/  IMAD.U32 R10, RZ, RZ, UR6 ;  /* 0x00000006ff0a7e24 */ /* 0x000fe4000f8e00ff */
[----:B------:R-:W-:Y:S02]  /*1700*/  IMAD.U32 R6, RZ, RZ, UR4 ;  /* 0x00000004ff067e24 */ /* 0x000fe4000f8e00ff */
[----:B------:R-:W-:-:S02]  /*1710*/  IMAD.U32 R7, RZ, RZ, UR5 ;  /* 0x00000005ff077e24 */ /* 0x000fc4000f8e00ff */
[----:B------:R-:W-:Y:S02]  /*1720*/  IMAD.U32 R11, RZ, RZ, UR7 ;  /* 0x00000007ff0b7e24 */ /* 0x000fe4000f8e00ff */
[----:B------:R-:W-:Y:S02]  /*1730*/  IMAD.MOV.U32 R8, RZ, RZ, 0x1e1 ;  /* 0x000001e1ff087424 */ /* 0x000fe400078e00ff */
[----:B------:R-:W-:Y:S02]  /*1740*/  IMAD.MOV.U32 R12, RZ, RZ, 0x1 ;  /* 0x00000001ff0c7424 */ /* 0x000fe400078e00ff */
[----:B0-----:R-:W-:-:S07]  /*1750*/  IMAD.MOV.U32 R13, RZ, RZ, RZ ;  /* 0x000000ffff0d7224 */ /* 0x001fce00078e00ff */
[----:B------:R-:W-:-:S07]  /*1760*/  LEPC R20, `(.L_x_15) ;  /* 0x000000001014794e */ /* 0x000fce0000000000 */
[----:B-1---5:R-:W-:Y:S05]  /*1770*/  CALL.ABS.NOINC R14 ;  /* 0x000000000e007343 */ /* 0x022fea0003c00000 */
.L_x_15:
[----:B0-----:R-:W-:-:S05]  /*1780*/  IMAD.U32 R0, RZ, RZ, UR49 ;  /* 0x00000031ff007e24 */ /* 0x001fca000f8e00ff */
[----:B------:R-:W-:-:S13]  /*1790*/  ISETP.NE.AND P0, PT, R0, 0x3, PT ;  /* 0x000000030000780c */ /* 0x000fda0003f05270 */
[----:B------:R-:W-:Y:S05]  /*17a0*/  @!P0 BRA `(.L_x_16) ;  /* 0x0000000000048947 */ /* 0x000fea0003800000 */
[----:B------:R-:W-:Y:S01]  /*17b0*/  BPT.TRAP 0x1 ;  /* 0x000000040000795c */ /* 0x000fe20000300000 */
.L_x_16:
[----:B------:R-:W-:Y:S02]  /*17c0*/  IMAD.U32 R3, RZ, RZ, UR45 ;  /* 0x0000002dff037e24 */ /* 0x000fe4000f8e00ff */
[----:B------:R-:W-:-:S03]  /*17d0*/  IMAD.U32 R0, RZ, RZ, UR48 ;  /* 0x00000030ff007e24 */ /* 0x000fc6000f8e00ff */
[----:B------:R-:W-:Y:S02]  /*17e0*/  LEA R3, R3, UR42, 0x3 ;  /* 0x0000002a03037c11 */ /* 0x000fe4000f8e18ff */
[----:B------:R-:W-:-:S04]  /*17f0*/  SHF.L.U32 R0, R0, 0x1f, RZ ;  /* 0x0000001f00007819 */ /* 0x000fc800000006ff */
[----:B------:R0:W1:Y:S01]  /*1800*/  SYNCS.PHASECHK.TRANS64.TRYWAIT P1, [R3+URZ], R0 ;  /* 0x00000000030075a7 */ /* 0x000062000802017f */
[----:B------:R-:W-:Y:S05]  /*1810*/  @!P0 BRA `(.L_x_17) ;  /* 0x0000000000048947 */ /* 0x000fea0003800000 */
[----:B------:R-:W-:Y:S01]  /*1820*/  BPT.TRAP 0x1 ;  /* 0x000000040000795c */ /* 0x000fe20000300000 */
.L_x_17:
[----:B------:R-:W-:-:S05]  /*1830*/  IMAD.U32 R4, RZ, RZ, UR46 ;  /* 0x0000002eff047e24 */ /* 0x000fca000f8e00ff */
[----:B------:R-:W-:Y:S01]  /*1840*/  ISETP.GE.AND P2, PT, R4, 0x1, PT ;  /* 0x000000010400780c */ /* 0x000fe20003f46270 */
[----:B-1----:R-:W-:-:S12]  /*1850*/  @P1 BRA `(.L_x_18) ;  /* 0x0000000000081947 */ /* 0x002fd80003800000 */
[----:B------:R-:W1:Y:S02]  /*1860*/  SYNCS.PHASECHK.TRANS64.TRYWAIT P1, [R3+URZ], R0 ;  /* 0x00000000030075a7 */ /* 0x000e64000802017f */
[----:B-1----:R-:W-:Y:S05]  /*1870*/  @!P1 BRA `(.L_x_19) ;  /* 0x0000005800189947 */ /* 0x002fea0003800000 */
.L_x_18:
[----:B------:R-:W-:Y:S05]  /*1880*/  WARPSYNC.ALL ;  /* 0x0000000000007948 */ /* 0x000fea0003800000 */
[----:B------:R-:W-:Y:S01]  /*1890*/  UIADD3 UR4, UR42, 0x180, URZ ;  /* 0x000001802a047890 */ /* 0x000fe2000fffe03f */
[----:B------:R-:W-:Y:S01]  /*18a0*/  WARPGROUP.ARRIVE ;  /* 0x00000000000079c5 */ /* 0x000fe20000000000 */
[----:B------:R-:W-:Y:S02]  /*18b0*/  UIADD3 UR5, UR42, 0x10180, URZ ;  /* 0x000101802a057890 */ /* 0x000fe4000fffe03f */
[----:B------:R-:W-:Y:S02]  /*18c0*/  USHF.R.U32.HI UR4, URZ, 0x4, UR4 ;  /* 0x000000043f047899 */ /* 0x000fe40008011604 */
[----:B------:R-:W-:-:S02]  /*18d0*/  USHF.R.U32.HI UR5, URZ, 0x4, UR5 ;  /* 0x000000043f057899 */ /* 0x000fc40008011605 */
[----:B------:R-:W-:Y:S02]  /*18e0*/  ULOP3.LUT UR4, UR4, 0x3fff, URZ, 0xc0, !UPT ;  /* 0x00003fff04047892 */ /* 0x000fe4000f8ec03f */
[----:B------:R-:W-:Y:S02]  /*18f0*/  ULOP3.LUT UR5, UR5, 0x3fff, URZ, 0xc0, !UPT ;  /* 0x00003fff05057892 */ /* 0x000fe4000f8ec03f */
[----:B------:R-:W-:Y:S02]  /*1900*/  ULOP3.LUT UR8, UR4, 0x10000, URZ, 0xfc, !UPT ;  /* 0x0001000004087892 */ /* 0x000fe4000f8efc3f */
[----:B------:R-:W-:Y:S02]  /*1910*/  ULOP3.LUT UR9, UR5, 0x10000, URZ, 0xfc, !UPT ;  /* 0x0001000005097892 */ /* 0x000fe4000f8efc3f */
[----:B------:R-:W-:Y:S02]  /*1920*/  ULEA UR11, UR45, UR8, 0xa ;  /* 0x000000082d0b7291 */ /* 0x000fe4000f8e503f */
[----:B------:R-:W-:Y:S01]  /*1930*/  ULEA UR10, UR45, UR9, 0xb ;  /* 0x000000092d0a7291 */ /* 0x000fe2000f8e583f */
[----:B------:R-:W-:Y:S01]  /*1940*/  UMOV UR5, 0x40000040 ;  /* 0x4000004000057882 */ /* 0x000fe20000000000 */
[----:B------:R-:W-:-:S03]  /*1950*/  UMOV UR7, 0x40000040 ;  /* 0x4000004000077882 */ /* 0x000fc60000000000 */
[----:B------:R-:W-:Y:S02]  /*1960*/  UMOV UR4, UR11 ;  /* 0x0000000b00047c82 */ /* 0x000fe40008000000 */
[----:B------:R-:W-:Y:S02]  /*1970*/  UMOV UR6, UR10 ;  /* 0x0000000a00067c82 */ /* 0x000fe40008000000 */
[----:B------:R-:W-:Y:S01]  /*1980*/  HGMMA.64x128x8.F32.TF32 R24, gdesc[UR4], RZ, !UPT, gsb0 ;  /* 0x05e00000041879f0 */ /* 0x000fe2000c0028ff */
[----:B------:R-:W-:Y:S02]  /*1990*/  UIADD3 UR4, UR11, 0x2, URZ ;  /* 0x000000020b047890 */ /* 0x000fe4000fffe03f */
[----:B------:R-:W-:Y:S01]  /*19a0*/  UIADD3 UR6, UR10, 0x2, URZ ;  /* 0x000000020a067890 */ /* 0x000fe2000fffe03f */
[----:B------:R-:W-:Y:S01]  /*19b0*/  UMOV UR5, 0x40000040 ;  /* 0x4000004000057882 */ /* 0x000fe20000000000 */
[----:B------:R-:W-:Y:S01]  /*19c0*/  UMOV UR7, 0x40000040 ;  /* 0x4000004000077882 */ /* 0x000fe20000000000 */
[----:B------:R-:W-:-:S02]  /*19d0*/  WARPGROUP.DEPBAR.LE gsb0, 0x0 ;  /* 0x00008000000079c5 */ /* 0x000fc40000010000 */
[----:B------:R-:W-:-:S06]  /*19e0*/  WARPGROUP.ARRIVE ;  /* 0x00000000000079c5 */ /* 0x000fcc0000000000 */
[----:B------:R-:W-:Y:S01]  /*19f0*/  HGMMA.64x128x8.F32.TF32 R24, gdesc[UR4], R24, gsb0 ;  /* 0x05e00000041879f0 */ /* 0x000fe20008002818 */
[----:B------:R-:W-:Y:S02]  /*1a00*/  UIADD3 UR4, UR11, 0x4, URZ ;  /* 0x000000040b047890 */ /* 0x000fe4000fffe03f */
[----:B------:R-:W-:Y:S01]  /*1a10*/  UIADD3 UR6, UR10, 0x4, URZ ;  /* 0x000000040a067890 */ /* 0x000fe2000fffe03f */
[----:B------:R-:W-:Y:S01]  /*1a20*/  UMOV UR5, 0x40000040 ;  /* 0x4000004000057882 */ /* 0x000fe20000000000 */
[----:B------:R-:W-:Y:S01]  /*1a30*/  UMOV UR7, 0x40000040 ;  /* 0x4000004000077882 */ /* 0x000fe20000000000 */
[----:B------:R-:W-:Y:S02]  /*1a40*/  WARPGROUP.DEPBAR.LE gsb0, 0x0 ;  /* 0x00008000000079c5 */ /* 0x000fe40000010000 */
        /* <DEDUP_REMOVED lines=36> */
[----:B------:R-:W-:Y:S03]  /*1c90*/  HGMMA.64x128x8.F32.TF32 R24, gdesc[UR4], R24, gsb0 ;  /* 0x05e00000041879f0 */ /* 0x000fe60008002818 */
[----:B------:R-:W-:Y:S02]  /*1ca0*/  WARPGROUP.DEPBAR.LE gsb0, 0x0 ;  /* 0x00008000000079c5 */ /* 0x000fe40000010000 */
[----:B------:R-:W-:Y:S05]  /*1cb0*/  @!P2 BRA `(.L_x_20) ;  /* 0x000000040084a947 */ /* 0x000fea0003800000 */
[----:B------:R-:W-:Y:S01]  /*1cc0*/  UIADD3 UR10, UR45, 0x1, URZ ;  /* 0x000000012d0a7890 */ /* 0x000fe2000fffe03f */
[----:B01----:R-:W-:Y:S01]  /*1cd0*/  IMAD.U32 R0, RZ, RZ, UR46 ;  /* 0x0000002eff007e24 */ /* 0x003fe2000f8e00ff */
[----:B------:R-:W-:Y:S02]  /*1ce0*/  UMOV UR11, UR45 ;  /* 0x0000002d000b7c82 */ /* 0x000fe40008000000 */
[----:B------:R-:W-:-:S04]  /*1cf0*/  UISETP.NE.AND UP0, UPT, UR10, 0x4, UPT ;  /* 0x000000040a00788c */ /* 0x000fc8000bf05270 */
[----:B------:R-:W-:Y:S02]  /*1d00*/  USEL UR4, URZ, 0x1, UP0 ;  /* 0x000000013f047887 */ /* 0x000fe40008000000 */
[----:B------:R-:W-:Y:S02]  /*1d10*/  USEL UR10, UR10, URZ, UP0 ;  /* 0x0000003f0a0a7287 */ /* 0x000fe40008000000 */
[----:B------:R-:W-:-:S06]  /*1d20*/  ULOP3.LUT UR4, UR48, UR4, URZ, 0x3c, !UPT ;  /* 0x0000000430047292 */ /* 0x000fcc000f8e3c3f */
[----:B------:R-:W-:-:S07]  /*1d30*/  IMAD.U32 R5, RZ, RZ, UR4 ;  /* 0x00000004ff057e24 */ /* 0x000fce000f8e00ff */
.L_x_27:
[----:B01----:R-:W-:Y:S05]  /*1d40*/  @!P0 BRA `(.L_x_21) ;  /* 0x0000000000048947 */ /* 0x003fea0003800000 */
[----:B------:R-:W-:Y:S01]  /*1d50*/  BPT.TRAP 0x1 ;  /* 0x000000040000795c */ /* 0x000fe20000300000 */
.L_x_21:
[----:B------:R-:W-:Y:S01]  /*1d60*/  ULEA UR4, UR10, UR42, 0x3 ;  /* 0x0000002a0a047291 */ /* 0x000fe2000f8e183f */
[----:B------:R-:W-:-:S08]  /*1d70*/  SHF.L.U32 R3, R5, 0x1f, RZ ;  /* 0x0000001f05037819 */ /* 0x000fd000000006ff */
[----:B------:R0:W1:Y:S01]  /*1d80*/  SYNCS.PHASECHK.TRANS64.TRYWAIT P1, [UR4], R3 ;  /* 0x00000003ff0075a7 */ /* 0x0000620008020144 */
[----:B------:R-:W-:Y:S05]  /*1d90*/  @!P0 BRA `(.L_x_22) ;  /* 0x0000000000048947 */ /* 0x000fea0003800000 */
[----:B------:R-:W-:Y:S01]  /*1da0*/  BPT.TRAP 0x1 ;  /* 0x000000040000795c */ /* 0x000fe20000300000 */
.L_x_22:
[----:B-1----:R-:W-:Y:S05]  /*1db0*/  @P1 BRA `(.L_x_23) ;  /* 0x0000000000081947 */ /* 0x002fea0003800000 */
[----:B------:R-:W1:Y:S02]  /*1dc0*/  SYNCS.PHASECHK.TRANS64.TRYWAIT P1, [UR4], R3 ;  /* 0x00000003ff0075a7 */ /* 0x000e640008020144 */
[----:B-1----:R-:W-:Y:S05]  /*1dd0*/  @!P1 BRA `(.L_x_24) ;  /* 0x0000005000d49947 */ /* 0x002fea0003800000 */
.L_x_23:
[----:B------:R-:W-:Y:S01]  /*1de0*/  ULEA UR13, UR10, UR8, 0xa ;  /* 0x000000080a0d7291 */ /* 0x000fe2000f8e503f */
[----:B------:R-:W-:Y:S01]  /*1df0*/  WARPGROUP.ARRIVE ;  /* 0x00000000000079c5 */ /* 0x000fe20000000000 */
[----:B------:R-:W-:Y:S01]  /*1e00*/  ULEA UR12, UR10, UR9, 0xb ;  /* 0x000000090a0c7291 */ /* 0x000fe2000f8e583f */
[----:B------:R-:W-:Y:S01]  /*1e10*/  UMOV UR5, 0x40000040 ;  /* 0x4000004000057882 */ /* 0x000fe20000000000 */
[----:B------:R-:W-:-:S03]  /*1e20*/  UMOV UR7, 0x40000040 ;  /* 0x4000004000077882 */ /* 0x000fc60000000000 */
[----:B------:R-:W-:Y:S02]  /*1e30*/  UMOV UR4, UR13 ;  /* 0x0000000d00047c82 */ /* 0x000fe40008000000 */
[----:B------:R-:W-:Y:S02]  /*1e40*/  UMOV UR6, UR12 ;  /* 0x0000000c00067c82 */ /* 0x000fe40008000000 */
[----:B------:R-:W-:Y:S01]  /*1e50*/  HGMMA.64x128x8.F32.TF32 R24, gdesc[UR4], R24, gsb0 ;  /* 0x05e00000041879f0 */ /* 0x000fe20008002818 */
        /* <DEDUP_REMOVED lines=51> */
[----:B------:R-:W-:Y:S01]  /*2190*/  BPT.TRAP 0x1 ;  /* 0x000000040000795c */ /* 0x000fe20000300000 */
.L_x_25:
[----:B------:R-:W-:Y:S02]  /*21a0*/  UISETP.GT.U32.AND UP0, UPT, UR40, 0x1, UPT ;  /* 0x000000012800788c */ /* 0x000fe4000bf04070 */
[----:B------:R-:W-:-:S04]  /*21b0*/  ULEA UR4, UR11, UR42, 0x3 ;  /* 0x0000002a0b047291 */ /* 0x000fc8000f8e183f */
[----:B------:R-:W-:Y:S01]  /*21c0*/  UIADD3 UR4, UR4, 0x20, URZ ;  /* 0x0000002004047890 */ /* 0x000fe2000fffe03f */
[----:B------:R-:W-:-:S03]  /*21d0*/  PLOP3.LUT P1, PT, PT, PT, UP0, 0x80, 0x0 ;  /* 0x000000000000781c */ /* 0x000fc60003f2f008 */
[----:B------:R-:W-:-:S09]  /*21e0*/  UPRMT UR4, URZ, 0x654, UR4 ;  /* 0x000006543f047896 */ /* 0x000fd20008000004 */
[----:B------:R-:W-:Y:S01]  /*21f0*/  SYNCS.ARRIVE.TRANS64.RED.A1T0 RZ, [UR4], RZ ;  /* 0x000000ffffff79a7 */ /* 0x000fe20008100404 */
[----:B------:R-:W-:Y:S05]  /*2200*/  @P1 BRA `(.L_x_26) ;  /* 0x0000000000041947 */ /* 0x000fea0003800000 */
[----:B------:R-:W-:Y:S01]  /*2210*/  BPT.TRAP 0x1 ;  /* 0x000000040000795c */ /* 0x000fe20000300000 */
.L_x_26:
[----:B------:R-:W-:Y:S01]  /*2220*/  UIADD3 UR10, UR10, 0x1, URZ ;  /* 0x000000010a0a7890 */ /* 0x000fe2000fffe03f */
[C---:B------:R-:W-:Y:S01]  /*2230*/  ISETP.GT.AND P1, PT, R0.reuse, 0x1, PT ;  /* 0x000000010000780c */ /* 0x040fe20003f24270 */
[----:B------:R-:W-:Y:S01]  /*2240*/  UIADD3 UR11, UR11, 0x1, URZ ;  /* 0x000000010b0b7890 */ /* 0x000fe2000fffe03f */
[----:B------:R-:W-:Y:S01]  /*2250*/  VIADD R0, R0, 0xffffffff ;  /* 0xffffffff00007836 */ /* 0x000fe20000000000 */
[----:B------:R-:W-:Y:S02]  /*2260*/  UISETP.NE.AND UP0, UPT, UR10, 0x4, UPT ;  /* 0x000000040a00788c */ /* 0x000fe4000bf05270 */
[----:B------:R-:W-:Y:S02]  /*2270*/  UISETP.NE.AND UP1, UPT, UR11, 0x4, UPT ;  /* 0x000000040b00788c */ /* 0x000fe4000bf25270 */
[----:B------:R-:W-:Y:S02]  /*2280*/  USEL UR4, URZ, 0x1, UP0 ;  /* 0x000000013f047887 */ /* 0x000fe40008000000 */
[----:B------:R-:W-:-:S02]  /*2290*/  USEL UR10, UR10, URZ, UP0 ;  /* 0x0000003f0a0a7287 */ /* 0x000fc40008000000 */
[----:B------:R-:W-:Y:S02]  /*22a0*/  USEL UR11, UR11, URZ, UP1 ;  /* 0x0000003f0b0b7287 */ /* 0x000fe40008800000 */
[----:B------:R-:W-:Y:S01]  /*22b0*/  LOP3.LUT R5, R5, UR4, RZ, 0x3c, !PT ;  /* 0x0000000405057c12 */ /* 0x000fe2000f8e3cff */
[----:B------:R-:W-:Y:S09]  /*22c0*/  @P1 BRA `(.L_x_27) ;  /* 0xfffffff8009c1947 */ /* 0x000ff2000383ffff */
.L_x_20:
[----:B01----:R-:W0:Y:S01]  /*22d0*/  LDC R0, c[0x0][0x28c] ;  /* 0x0000a300ff007b82 */ /* 0x003e220000000800 */
[----:B------:R1:W-:Y:S01]  /*22e0*/  SYNCS.ARRIVE.TRANS64.A1T0 RZ, [R99+UR50], RZ ;  /* 0x000000ff63ff79a7 */ /* 0x0003e20008100032 */
[----:B0-----:R-:W-:-:S13]  /*22f0*/  ISETP.GE.AND P1, PT, R0, 0x1, PT ;  /* 0x000000010000780c */ /* 0x001fda0003f26270 */
[----:B-1----:R-:W-:Y:S05]  /*2300*/  @!P1 BRA `(.L_x_28) ;  /* 0x0000000000309947 */ /* 0x002fea0003800000 */
[----:B------:R-:W-:Y:S05]  /*2310*/  @!P0 BRA `(.L_x_29) ;  /* 0x0000000000048947 */ /* 0x000fea0003800000 */
[----:B------:R-:W-:Y:S01]  /*2320*/  BPT.TRAP 0x1 ;  /* 0x000000040000795c */ /* 0x000fe20000300000 */
.L_x_29:
[----:B------:R-:W-:Y:S02]  /*2330*/  UIADD3 UR4, UR46, UR45, URZ ;  /* 0x0000002d2e047290 */ /* 0x000fe4000fffe03f */
[----:B------:R-:W-:Y:S02]  /*2340*/  UISETP.GT.U32.AND UP0, UPT, UR40, 0x1, UPT ;  /* 0x000000012800788c */ /* 0x000fe4000bf04070 */
[----:B------:R-:W-:-:S04]  /*2350*/  USHF.L.U32 UR4, UR4, 0x3, URZ ;  /* 0x0000000304047899 */ /* 0x000fc8000800063f */
[----:B------:R-:W-:Y:S01]  /*2360*/  ULOP3.LUT UR4, UR4, 0x18, URZ, 0xc0, !UPT ;  /* 0x0000001804047892 */ /* 0x000fe2000f8ec03f */
[----:B------:R-:W-:-:S03]  /*2370*/  PLOP3.LUT P0, PT, PT, PT, UP0, 0x80, 0x0 ;  /* 0x000000000000781c */ /* 0x000fc60003f0f008 */
[----:B------:R-:W-:-:S04]  /*2380*/  UIADD3 UR4, UR42, 0x20, UR4 ;  /* 0x000000202a047890 */ /* 0x000fc8000fffe004 */
[----:B------:R-:W-:-:S09]  /*2390*/  UPRMT UR4, URZ, 0x654, UR4 ;  /* 0x000006543f047896 */ /* 0x000fd20008000004 */
[----:B------:R-:W-:Y:S01]  /*23a0*/  SYNCS.ARRIVE.TRANS64.RED.A1T0 RZ, [UR4], RZ ;  /* 0x000000ffffff79a7 */ /* 0x000fe20008100404 */
[----:B------:R-:W-:Y:S05]  /*23b0*/  @P0 BRA `(.L_x_28) ;  /* 0x0000000000040947 */ /* 0x000fea0003800000 */
[----:B------:R-:W-:Y:S01]  /*23c0*/  BPT.TRAP 0x1 ;  /* 0x000000040000795c */ /* 0x000fe20000300000 */
.L_x_28:
[----:B------:R-:W-:Y:S02]  /*23d0*/  SHF.L.U32 R0, R98, 0x1f, RZ ;  /* 0x0000001f62007819 */ /* 0x000fe400000006ff */
[----:B------:R-:W-:Y:S02]  /*23e0*/  SHF.R.S32.HI R9, RZ, 0x1f, R19 ;  /* 0x0000001fff097819 */ /* 0x000fe40000011413 */
[----:B------:R-:W0:Y:S02]  /*23f0*/  SYNCS.PHASECHK.TRANS64.TRYWAIT P0, [R95+URZ+0x8], R0 ;  /* 0x000008005f0075a7 */ /* 0x000e24000800017f */
[----:B0-----:R-:W-:Y:S05]  /*2400*/  @!P0 BRA `(.L_x_30) ;  /* 0x0000004c00608947 */ /* 0x001fea0003800000 */
.L_x_184:
[----:B------:R-:W-:Y:S01]  /*2410*/  ULDC.64 UR4, c[0x0][0x5d0] ;  /* 0x0001740000047ab9 */ /* 0x000fe20000000a00 */
[----:B------:R-:W-:Y:S01]  /*2420*/  ULDC UR6, c[0x0][0x284] ;  /* 0x0000a10000067ab9 */ /* 0x000fe20000000800 */
[----:B0-----:R-:W-:Y:S02]  /*2430*/  IMAD R0, R9, UR4, RZ ;  /* 0x0000000409007c24 */ /* 0x001fe4000f8e02ff */
[----:B------:R-:W-:Y:S02]  /*2440*/  IMAD.SHL.U32 R10, R2, 0x80, RZ ;  /* 0x00000080020a7824 */ /* 0x000fe400078e00ff */
[C---:B------:R-:W-:Y:S02]  /*2450*/  IMAD R5, R19.reuse, UR5, R0 ;  /* 0x0000000513057c24 */ /* 0x040fe4000f8e0200 */
[----:B------:R-:W-:Y:S01]  /*2460*/  IMAD.SHL.U32 R0, R18, 0x40, RZ ;  /* 0x0000004012007824 */ /* 0x000fe200078e00ff */
[----:B------:R-:W-:Y:S01]  /*2470*/  SHF.R.S32.HI R11, RZ, 0x1f, R10 ;  /* 0x0000001fff0b7819 */ /* 0x000fe2000001140a */
[----:B------:R-:W-:Y:S01]  /*2480*/  IMAD.WIDE.U32 R2, R19, UR4, R90 ;  /* 0x0000000413027c25 */ /* 0x000fe2000f8e005a */
[----:B------:R-:W-:-:S02]  /*2490*/  ULDC.64 UR4, c[0x0][0x5c8] ;  /* 0x0001720000047ab9 */ /* 0x000fc40000000a00 */
[----:B------:R-:W-:Y:S01]  /*24a0*/  ISETP.GE.AND P0, PT, R0, UR6, PT ;  /* 0x0000000600007c0c */ /* 0x000fe2000bf06270 */
[----:B------:R-:W-:Y:S01]  /*24b0*/  ULDC UR6, c[0x0][0x288] ;  /* 0x0000a20000067ab9 */ /* 0x000fe20000000800 */
[----:B------:R-:W-:Y:S01]  /*24c0*/  IADD3 R2, P1, R10, R2, RZ ;  /* 0x000000020a027210 */ /* 0x000fe20007f3e0ff */
[----:B------:R-:W-:Y:S01]  /*24d0*/  IMAD.WIDE R20, R18, 0x40, R88 ;  /* 0x0000004012147825 */ /* 0x000fe200078e0258 */
[----:B------:R-:W-:Y:S02]  /*24e0*/  ISETP.GE.OR P0, PT, R10, UR6, P0 ;  /* 0x000000060a007c0c */ /* 0x000fe40008706670 */
[----:B------:R-:W-:Y:S01]  /*24f0*/  IADD3.X R3, R11, R3, R5, P1, !PT ;  /* 0x000000030b037210 */ /* 0x000fe20000ffe405 */
[----:B------:R-:W-:-:S04]  /*2500*/  IMAD R7, R21, UR4, RZ ;  /* 0x0000000415077c24 */ /* 0x000fc8000f8e02ff */
[C---:B------:R-:W-:Y:S02]  /*2510*/  IMAD R7, R20.reuse, UR5, R7 ;  /* 0x0000000514077c24 */ /* 0x040fe4000f8e0207 */
[----:B------:R-:W-:-:S04]  /*2520*/  IMAD.WIDE.U32 R100, R20, UR4, R2 ;  /* 0x0000000414647c25 */ /* 0x000fc8000f8e0002 */
[----:B------:R-:W-:Y:S05]  /*2530*/  @P0 BRA `(.L_x_31) ;  /* 0x0000003000d00947 */ /* 0x000fea0003800000 */
[----:B-----5:R-:W-:Y:S01]  /*2540*/  FSETP.NEU.AND P1, PT, R23, RZ, PT ;  /* 0x000000ff1700720b */ /* 0x020fe20003f2d000 */
[----:B------:R-:W-:Y:S01]  /*2550*/  IMAD.IADD R18, R94, 0x1, -R10 ;  /* 0x000000015e127824 */ /* 0x000fe200078e0a0a */
[----:B------:R-:W-:Y:S01]  /*2560*/  BSSY B0, `(.L_x_31) ;  /* 0x0000331000007945 */ /* 0x000fe20003800000 */
[----:B------:R-:W-:Y:S02]  /*2570*/  IMAD.IADD R0, R97, 0x1, -R0 ;  /* 0x0000000161007824 */ /* 0x000fe400078e0a00 */
[----:B------:R-:W-:Y:S01]  /*2580*/  IMAD.IADD R7, R101, 0x1, R7 ;  /* 0x0000000165077824 */ /* 0x000fe200078e0207 */
[----:B------:R-:W-:-:S04]  /*2590*/  ISETP.GT.AND P0, PT, R18, RZ, PT ;  /* 0x000000ff1200720c */ /* 0x000fc80003f04270 */
[----:B------:R-:W-:-:S03]  /*25a0*/  ISETP.GT.AND P2, PT, R0, RZ, P0 ;  /* 0x000000ff0000720c */ /* 0x000fc60000744270 */
[----:B------:R-:W-:Y:S10]  /*25b0*/  @!P1 BRA `(.L_x_32) ;  /* 0x0000002400149947 */ /* 0x000ff40003800000 */
[----:B------:R-:W0:Y:S01]  /*25c0*/  LDC.64 R104, c[0x0][0x5b8] ;  /* 0x00016e00ff687b82 */ /* 0x000e220000000a00 */
[----:B------:R-:W-:-:S07]  /*25d0*/  ULDC.64 UR4, c[0x0][0x5c0] ;  /* 0x0001700000047ab9 */ /* 0x000fce0000000a00 */
[----:B------:R-:W1:Y:S08]  /*25e0*/  LDC.64 R106, c[0x0][0x5b0] ;  /* 0x00016c00ff6a7b82 */ /* 0x000e700000000a00 */
[----:B------:R-:W2:Y:S01]  /*25f0*/  LDC.64 R108, c[0x0][0x5a8] ;  /* 0x00016a00ff6c7b82 */ /* 0x000ea20000000a00 */
[-C--:B0-----:R-:W-:Y:S02]  /*2600*/  IMAD R4, R9, R104.reuse, RZ ;  /* 0x0000006809047224 */ /* 0x081fe400078e02ff */
[----:B------:R-:W-:-:S04]  /*2610*/  IMAD.WIDE.U32 R2, R19, R104, R90 ;  /* 0x0000006813027225 */ /* 0x000fc800078e005a */
[----:B------:R-:W-:Y:S01]  /*2620*/  IMAD R101, R19, R105, R4 ;  /* 0x0000006913657224 */ /* 0x000fe200078e0204 */
[----:B------:R-:W-:Y:S01]  /*2630*/  IADD3 R4, P1, R10, R2, RZ ;  /* 0x000000020a047210 */ /* 0x000fe20007f3e0ff */
[----:B-1----:R-:W-:-:S03]  /*2640*/  IMAD R2, R21, R106, RZ ;  /* 0x0000006a15027224 */ /* 0x002fc600078e02ff */
[----:B------:R-:W-:Y:S01]  /*2650*/  IADD3.X R5, R11, R3, R101, P1, !PT ;  /* 0x000000030b057210 */ /* 0x000fe20000ffe465 */
[C---:B------:R-:W-:Y:S02]  /*2660*/  IMAD R21, R20.reuse, R107, R2 ;  /* 0x0000006b14157224 */ /* 0x040fe400078e0202 */
[----:B------:R-:W-:-:S04]  /*2670*/  IMAD.WIDE.U32 R2, R20, R106, R4 ;  /* 0x0000006a14027225 */ /* 0x000fc800078e0004 */
[----:B------:R-:W-:Y:S01]  /*2680*/  IMAD.IADD R3, R3, 0x1, R21 ;  /* 0x0000000103037824 */ /* 0x000fe200078e0215 */
[----:B--2---:R-:W-:-:S04]  /*2690*/  LEA R8, P1, R2, R108, 0x2 ;  /* 0x0000006c02087211 */ /* 0x004fc800078210ff */
[----:B------:R-:W-:-:S05]  /*26a0*/  LEA.HI.X R9, R2, R109, R3, 0x2, P1 ;  /* 0x0000006d02097211 */ /* 0x000fca00008f1403 */
[----:B------:R0:W2:Y:S01]  /*26b0*/  @P2 LDG.E.LTC128B R102, desc[UR54][R8.64] ;  /* 0x0000003608662981 */ /* 0x0000a2000c1e1920 */
[----:B------:R-:W-:Y:S01]  /*26c0*/  IMAD.WIDE.U32 R2, R20, R106, R10 ;  /* 0x0000006a14027225 */ /* 0x000fe200078e000a */
[----:B------:R-:W-:Y:S01]  /*26d0*/  SHF.L.U64.HI R15, R106, 0x3, R107 ;  /* 0x000000036a0f7819 */ /* 0x000fe2000001026b */
[----:B------:R-:W-:Y:S01]  /*26e0*/  BSSY B1, `(.L_x_33) ;  /* 0x0000017000017945 */ /* 0x000fe20003800000 */
[----:B------:R-:W-:Y:S01]  /*26f0*/  ISETP.GT.AND P0, PT, R0, 0x8, P0 ;  /* 0x000000080000780c */ /* 0x000fe20000704270 */
[----:B------:R-:W-:Y:S01]  /*2700*/  IMAD.SHL.U32 R14, R106, 0x8, RZ ;  /* 0x000000086a0e7824 */ /* 0x000fe200078e00ff */
[----:B------:R-:W-:-:S03]  /*2710*/  IADD3 R12, P1, R90, R2, RZ ;  /* 0x000000025a0c7210 */ /* 0x000fc60007f3e0ff */
[----:B------:R-:W-:Y:S01]  /*2720*/  IMAD.WIDE.U32 R14, R20, R106, R14 ;  /* 0x0000006a140e7225 */ /* 0x000fe200078e000e */
[----:B------:R-:W-:Y:S02]  /*2730*/  IADD3.X R13, R91, R21, R3, P1, !PT ;  /* 0x000000155b0d7210 */ /* 0x000fe40000ffe403 */
[C---:B------:R-:W-:Y:S01]  /*2740*/  LEA R6, P1, R100.reuse, UR4, 0x2 ;  /* 0x0000000464067c11 */ /* 0x040fe2000f8210ff */
[----:B------:R-:W-:Y:S02]  /*2750*/  IMAD.IADD R21, R21, 0x1, R15 ;  /* 0x0000000115157824 */ /* 0x000fe400078e020f */
[----:B------:R-:W-:Y:S01]  /*2760*/  IMAD.WIDE.U32 R12, R19, R104, R12 ;  /* 0x00000068130c7225 */ /* 0x000fe200078e000c */
[----:B------:R-:W-:Y:S02]  /*2770*/  LEA.HI.X R7, R100, UR5, R7, 0x2, P1 ;  /* 0x0000000564077c11 */ /* 0x000fe400088f1407 */
[----:B------:R-:W-:Y:S01]  /*2780*/  ISETP.GT.AND P1, PT, R18, 0x1, PT ;  /* 0x000000011200780c */ /* 0x000fe20003f24270 */
[----:B------:R-:W-:Y:S01]  /*2790*/  IMAD.IADD R3, R101, 0x1, R13 ;  /* 0x0000000165037824 */ /* 0x000fe200078e020d */
[----:B------:R-:W-:-:S02]  /*27a0*/  LEA R2, P3, R12, R108, 0x2 ;  /* 0x0000006c0c027211 */ /* 0x000fc400078610ff */
[----:B------:R-:W-:Y:S02]  /*27b0*/  ISETP.GT.AND P5, PT, R0, RZ, P1 ;  /* 0x000000ff0000720c */ /* 0x000fe40000fa4270 */
[----:B------:R-:W-:Y:S02]  /*27c0*/  LEA.HI.X R3, R12, R109, R3, 0x2, P3 ;  /* 0x0000006d0c037211 */ /* 0x000fe400018f1403 */
[----:B0-----:R-:W-:-:S04]  /*27d0*/  IADD3 R8, P3, R4, R14, RZ ;  /* 0x0000000e04087210 */ /* 0x001fc80007f7e0ff */
[----:B------:R-:W-:Y:S01]  /*27e0*/  LEA R12, P4, R8, R108, 0x2 ;  /* 0x0000006c080c7211 */ /* 0x000fe200078810ff */
[----:B------:R-:W-:Y:S02]  /*27f0*/  IMAD.X R5, R21, 0x1, R5, P3 ;  /* 0x0000000115057824 */ /* 0x000fe400018e0605 */
[----:B--2---:R-:W-:-:S04]  /*2800*/  FMUL R9, R102, R23 ;  /* 0x0000001766097220 */ /* 0x004fc80000400000 */
[----:B------:R-:W-:-:S05]  /*2810*/  FFMA R9, R24, R22, R9 ;  /* 0x0000001618097223 */ /* 0x000fca0000000009 */
[----:B------:R0:W-:Y:S01]  /*2820*/  @P2 STG.E desc[UR54][R6.64], R9 ;  /* 0x0000000906002986 */ /* 0x0001e2000c101936 */
[----:B------:R-:W-:Y:S05]  /*2830*/  @!P5 BRA `(.L_x_34) ;  /* 0x000000000004d947 */ /* 0x000fea0003800000 */
[----:B------:R1:W5:Y:S02]  /*2840*/  LDG.E.LTC128B R102, desc[UR54][R2.64+0x4] ;  /* 0x0000043602667981 */ /* 0x000364000c1e1920 */
.L_x_34:
[----:B------:R-:W-:Y:S05]  /*2850*/  BSYNC B1 ;  /* 0x0000000000017941 */ /* 0x000fea0003800000 */
.L_x_33:
[----:B-----5:R-:W-:Y:S01]  /*2860*/  FMUL R4, R102, R23 ;  /* 0x0000001766047220 */ /* 0x020fe20000400000 */
[----:B------:R-:W-:-:S03]  /*2870*/  LEA.HI.X R13, R8, R109, R5, 0x2, P4 ;  /* 0x0000006d080d7211 */ /* 0x000fc600020f1405 */
[----:B------:R-:W-:-:S05]  /*2880*/  FFMA R25, R25, R22, R4 ;  /* 0x0000001619197223 */ /* 0x000fca0000000004 */
[----:B------:R2:W-:Y:S04]  /*2890*/  @P5 STG.E desc[UR54][R6.64+0x4], R25 ;  /* 0x0000041906005986 */ /* 0x0005e8000c101936 */
[----:B------:R-:W3:Y:S01]  /*28a0*/  @P0 LDG.E.LTC128B R102, desc[UR54][R12.64] ;  /* 0x000000360c660981 */ /* 0x000ee2000c1e1920 */
[----:B------:R-:W-:Y:S01]  /*28b0*/  IADD3 R10, P2, P3, R90, R14, R10 ;  /* 0x0000000e5a0a7210 */ /* 0x000fe20007b5e00a */
[----:B------:R-:W-:Y:S01]  /*28c0*/  BSSY B1, `(.L_x_35) ;  /* 0x0000010000017945 */ /* 0x000fe20003800000 */
[----:B0-----:R-:W-:Y:S02]  /*28d0*/  SHF.L.U64.HI R9, R93, 0x2, R92 ;  /* 0x000000025d097819 */ /* 0x001fe4000001025c */
[----:B------:R-:W-:Y:S02]  /*28e0*/  IADD3.X R11, R91, R21, R11, P2, P3 ;  /* 0x000000155b0b7210 */ /* 0x000fe400017e640b */
[----:B------:R-:W-:-:S02]  /*28f0*/  LEA R8, P3, R93, R6, 0x2 ;  /* 0x000000065d087211 */ /* 0x000fc400078610ff */
[----:B------:R-:W-:Y:S01]  /*2900*/  ISETP.GT.AND P1, PT, R0, 0x8, P1 ;  /* 0x000000080000780c */ /* 0x000fe20000f24270 */
[----:B------:R-:W-:Y:S01]  /*2910*/  IMAD.WIDE.U32 R10, R19, R104, R10 ;  /* 0x00000068130a7225 */ /* 0x000fe200078e000a */
[----:B------:R-:W-:-:S03]  /*2920*/  ISETP.GT.AND P2, PT, R18, 0x8, PT ;  /* 0x000000081200780c */ /* 0x000fc60003f44270 */
[----:B------:R-:W-:Y:S01]  /*2930*/  IMAD.X R9, R9, 0x1, R7, P3 ;  /* 0x0000000109097824 */ /* 0x000fe200018e0607 */
[----:B------:R-:W-:Y:S01]  /*2940*/  LEA R4, P4, R10, R108, 0x2 ;  /* 0x0000006c0a047211 */ /* 0x000fe200078810ff */
[----:B------:R-:W-:Y:S02]  /*2950*/  IMAD.IADD R11, R101, 0x1, R11 ;  /* 0x00000001650b7824 */ /* 0x000fe400078e020b */
[----:B---3--:R-:W-:-:S04]  /*2960*/  FMUL R5, R102, R23 ;  /* 0x0000001766057220 */ /* 0x008fc80000400000 */
[----:B------:R-:W-:Y:S01]  /*2970*/  FFMA R13, R26, R22, R5 ;  /* 0x000000161a0d7223 */ /* 0x000fe20000000005 */
[----:B------:R-:W-:-:S04]  /*2980*/  LEA.HI.X R5, R10, R109, R11, 0x2, P4 ;  /* 0x0000006d0a057211 */ /* 0x000fc800020f140b */
[----:B------:R2:W-:Y:S01]  /*2990*/  @P0 STG.E desc[UR54][R8.64], R13 ;  /* 0x0000000d08000986 */ /* 0x0005e2000c101936 */
[----:B------:R-:W-:Y:S05]  /*29a0*/  @!P1 BRA `(.L_x_36) ;  /* 0x0000000000049947 */ /* 0x000fea0003800000 */
[----:B------:R0:W5:Y:S02]  /*29b0*/  LDG.E.LTC128B R102, desc[UR54][R4.64+0x4] ;  /* 0x0000043604667981 */ /* 0x000164000c1e1920 */
.L_x_36:
[----:B------:R-:W-:Y:S05]  /*29c0*/  BSYNC B1 ;  /* 0x0000000000017941 */ /* 0x000fea0003800000 */
.L_x_35:
[----:B-----5:R-:W-:Y:S01]  /*29d0*/  FMUL R10, R102, R23 ;  /* 0x00000017660a7220 */ /* 0x020fe20000400000 */
[----:B------:R-:W-:Y:S01]  /*29e0*/  ISETP.GT.AND P3, PT, R0, RZ, P2 ;  /* 0x000000ff0000720c */ /* 0x000fe20001764270 */
[----:B------:R-:W-:Y:S01]  /*29f0*/  BSSY B1, `(.L_x_37) ;  /* 0x0000006000017945 */ /* 0x000fe20003800000 */
[----:B------:R-:W-:Y:S01]  /*2a00*/  ISETP.GT.AND P0, PT, R18, 0x9, PT ;  /* 0x000000091200780c */ /* 0x000fe20003f04270 */
[----:B------:R-:W-:-:S05]  /*2a10*/  FFMA R27, R27, R22, R10 ;  /* 0x000000161b1b7223 */ /* 0x000fca000000000a */
[----:B------:R3:W-:Y:S05]  /*2a20*/  @P1 STG.E desc[UR54][R8.64+0x4], R27 ;  /* 0x0000041b08001986 */ /* 0x0007ea000c101936 */
[----:B------:R-:W-:Y:S05]  /*2a30*/  @!P3 BRA `(.L_x_38) ;  /* 0x000000000004b947 */ /* 0x000fea0003800000 */
[----:B------:R4:W5:Y:S02]  /*2a40*/  LDG.E.LTC128B R102, desc[UR54][R2.64+0x20] ;  /* 0x0000203602667981 */ /* 0x000964000c1e1920 */
.L_x_38:
[----:B------:R-:W-:Y:S05]  /*2a50*/  BSYNC B1 ;  /* 0x0000000000017941 */ /* 0x000fea0003800000 */
.L_x_37:
[----:B-----5:R-:W-:Y:S01]  /*2a60*/  FMUL R11, R102, R23 ;  /* 0x00000017660b7220 */ /* 0x020fe20000400000 */
[----:B------:R-:W-:Y:S01]  /*2a70*/  ISETP.GT.AND P1, PT, R0, RZ, P0 ;  /* 0x000000ff0000720c */ /* 0x000fe20000724270 */
[----:B------:R-:W-:Y:S02]  /*2a80*/  BSSY B1, `(.L_x_39) ;  /* 0x0000005000017945 */ /* 0x000fe40003800000 */
[----:B------:R-:W-:-:S05]  /*2a90*/  FFMA R11, R28, R22, R11 ;  /* 0x000000161c0b7223 */ /* 0x000fca000000000b */
[----:B------:R0:W-:Y:S05]  /*2aa0*/  @P3 STG.E desc[UR54][R6.64+0x20], R11 ;  /* 0x0000200b06003986 */ /* 0x0001ea000c101936 */
[----:B------:R-:W-:Y:S05]  /*2ab0*/  @!P1 BRA `(.L_x_40) ;  /* 0x0000000000049947 */ /* 0x000fea0003800000 */
[----:B------:R0:W5:Y:S02]  /*2ac0*/  LDG.E.LTC128B R102, desc[UR54][R2.64+0x24] ;  /* 0x0000243602667981 */ /* 0x000164000c1e1920 */
.L_x_40:
[----:B------:R-:W-:Y:S05]  /*2ad0*/  BSYNC B1 ;  /* 0x0000000000017941 */ /* 0x000fea0003800000 */
.L_x_39:
[----:B-----5:R-:W-:Y:S01]  /*2ae0*/  FMUL R10, R102, R23 ;  /* 0x00000017660a7220 */ /* 0x020fe20000400000 */
[----:B------:R-:W-:Y:S01]  /*2af0*/  ISETP.GT.AND P2, PT, R0, 0x8, P2 ;  /* 0x000000080000780c */ /* 0x000fe20001744270 */
[----:B------:R-:W-:Y:S02]  /*2b00*/  BSSY B1, `(.L_x_41) ;  /* 0x0000005000017945 */ /* 0x000fe40003800000 */
[----:B------:R-:W-:-:S05]  /*2b10*/  FFMA R29, R29, R22, R10 ;  /* 0x000000161d1d7223 */ /* 0x000fca000000000a */
[----:B------:R0:W-:Y:S05]  /*2b20*/  @P1 STG.E desc[UR54][R6.64+0x24], R29 ;  /* 0x0000241d06001986 */ /* 0x0001ea000c101936 */
[----:B------:R-:W-:Y:S05]  /*2b30*/  @!P2 BRA `(.L_x_42) ;  /* 0x000000000004a947 */ /* 0x000fea0003800000 */
[----:B------:R0:W5:Y:S02]  /*2b40*/  LDG.E.LTC128B R102, desc[UR54][R4.64+0x20] ;  /* 0x0000203604667981 */ /* 0x000164000c1e1920 */
.L_x_42:
[----:B------:R-:W-:Y:S05]  /*2b50*/  BSYNC B1 ;  /* 0x0000000000017941 */ /* 0x000fea0003800000 */
.L_x_41:
[----:B0----5:R-:W-:Y:S01]  /*2b60*/  FMUL R11, R102, R23 ;  /* 0x00000017660b7220 */ /* 0x021fe20000400000 */
[----:B------:R-:W-:Y:S01]  /*2b70*/  ISETP.GT.AND P0, PT, R0, 0x8, P0 ;  /* 0x000000080000780c */ /* 0x000fe20000704270 */
[----:B------:R-:W-:Y:S01]  /*2b80*/  BSSY B1, `(.L_x_43) ;  /* 0x0000006000017945 */ /* 0x000fe20003800000 */
[----:B------:R-:W-:Y:S01]  /*2b90*/  ISETP.GT.AND P1, PT, R18, 0x10, PT ;  /* 0x000000101200780c */ /* 0x000fe20003f24270 */
[----:B------:R-:W-:-:S05]  /*2ba0*/  FFMA R11, R30, R22, R11 ;  /* 0x000000161e0b7223 */ /* 0x000fca000000000b */
[----:B------:R0:W-:Y:S05]  /*2bb0*/  @P2 STG.E desc[UR54][R8.64+0x20], R11 ;  /* 0x0000200b08002986 */ /* 0x0001ea000c101936 */
[----:B------:R-:W-:Y:S05]  /*2bc0*/  @!P0 BRA `(.L_x_44) ;  /* 0x0000000000048947 */ /* 0x000fea0003800000 */
[----:B------:R0:W5:Y:S02]  /*2bd0*/  LDG.E.LTC128B R102, desc[UR54][R4.64+0x24] ;  /* 0x0000243604667981 */ /* 0x000164000c1e1920 */
.L_x_44:
[----:B------:R-:W-:Y:S05]  /*2be0*/  BSYNC B1 ;  /* 0x0000000000017941 */ /* 0x000fea0003800000 */
.L_x_43:
        /* <DEDUP_REMOVED lines=8> */
.L_x_46:
[----:B------:R-:W-:Y:S05]  /*2c70*/  BSYNC B1 ;  /* 0x0000000000017941 */ /* 0x000fea0003800000 */
.L_x_45:
[----:B0----5:R-:W-:Y:S01]  /*2c80*/  FMUL R11, R102, R23 ;  /* 0x00000017660b7220 */ /* 0x021fe20000400000 */
[----:B------:R-:W-:Y:S01]  /*2c90*/  ISETP.GT.AND P0, PT, R0, RZ, P2 ;  /* 0x000000ff0000720c */ /* 0x000fe20001704270 */
[----:B------:R-:W-:Y:S02]  /*2ca0*/  BSSY B1, `(.L_x_47) ;  /* 0x0000005000017945 */ /* 0x000fe40003800000 */
[----:B------:R-:W-:-:S05]  /*2cb0*/  FFMA R11, R32, R22, R11 ;  /* 0x00000016200b7223 */ /* 0x000fca000000000b */
[----:B------:R0:W-:Y:S05]  /*2cc0*/  @P3 STG.E desc[UR54][R6.64+0x40], R11 ;  /* 0x0000400b06003986 */ /* 0x0001ea000c101936 */
[----:B------:R-:W-:Y:S05]  /*2cd0*/  @!P0 BRA `(.L_x_48) ;  /* 0x0000000000048947 */ /* 0x000fea0003800000 */
[----:B------:R0:W5:Y:S02]  /*2ce0*/  LDG.E.LTC128B R102, desc[UR54][R2.64+0x44] ;  /* 0x0000443602667981 */ /* 0x000164000c1e1920 */
.L_x_48:
[----:B------:R-:W-:Y:S05]  /*2cf0*/  BSYNC B1 ;  /* 0x0000000000017941 */ /* 0x000fea0003800000 */
.L_x_47:
[----:B-----5:R-:W-:Y:S01]  /*2d00*/  FMUL R10, R102, R23 ;  /* 0x00000017660a7220 */ /* 0x020fe20000400000 */
[----:B------:R-:W-:Y:S01]  /*2d10*/  ISETP.GT.AND P1, PT, R0, 0x8, P1 ;  /* 0x000000080000780c */ /* 0x000fe20000f24270 */
[----:B------:R-:W-:Y:S02]  /*2d20*/  BSSY B1, `(.L_x_49) ;  /* 0x0000005000017945 */ /* 0x000fe40003800000 */
[----:B------:R-:W-:-:S05]  /*2d30*/  FFMA R33, R33, R22, R10 ;  /* 0x0000001621217223 */ /* 0x000fca000000000a */
[----:B------:R0:W-:Y:S05]  /*2d40*/  @P0 STG.E desc[UR54][R6.64+0x44], R33 ;  /* 0x0000442106000986 */ /* 0x0001ea000c101936 */
[----:B------:R-:W-:Y:S05]  /*2d50*/  @!P1 BRA `(.L_x_50) ;  /* 0x0000000000049947 */ /* 0x000fea0003800000 */
[----:B------:R0:W5:Y:S02]  /*2d60*/  LDG.E.LTC128B R102, desc[UR54][R4.64+0x40] ;  /* 0x0000403604667981 */ /* 0x000164000c1e1920 */
.L_x_50:
[----:B------:R-:W-:Y:S05]  /*2d70*/  BSYNC B1 ;  /* 0x0000000000017941 */ /* 0x000fea0003800000 */
.L_x_49:
        /* <DEDUP_REMOVED lines=8> */
.L_x_52:
[----:B------:R-:W-:Y:S05]  /*2e00*/  BSYNC B1 ;  /* 0x0000000000017941 */ /* 0x000fea0003800000 */
.L_x_51:
        /* <DEDUP_REMOVED lines=8> */
.L_x_54:
[----:B------:R-:W-:Y:S05]  /*2e90*/  BSYNC B1 ;  /* 0x0000000000017941 */ /* 0x000fea0003800000 */
.L_x_53:
[----:B0----5:R-:W-:Y:S01]  /*2ea0*/  FMUL R11, R102, R23 ;  /* 0x00000017660b7220 */ /* 0x021fe20000400000 */
[----:B------:R-:W-:Y:S01]  /*2eb0*/  ISETP.GT.AND P2, PT, R0, RZ, P1 ;  /* 0x000000ff0000720c */ /* 0x000fe20000f44270 */
[----:B------:R-:W-:Y:S02]  /*2ec0*/  BSSY B1, `(.L_x_55) ;  /* 0x0000005000017945 */ /* 0x000fe40003800000 */
[----:B------:R-:W-:-:S05]  /*2ed0*/  FFMA R11, R36, R22, R11 ;  /* 0x00000016240b7223 */ /* 0x000fca000000000b */
[----:B------:R0:W-:Y:S05]  /*2ee0*/  @P3 STG.E desc[UR54][R6.64+0x60], R11 ;  /* 0x0000600b06003986 */ /* 0x0001ea000c101936 */
[----:B------:R-:W-:Y:S05]  /*2ef0*/  @!P2 BRA `(.L_x_56) ;  /* 0x000000000004a947 */ /* 0x000fea0003800000 */
[----:B------:R0:W5:Y:S02]  /*2f00*/  LDG.E.LTC128B R102, desc[UR54][R2.64+0x64] ;  /* 0x0000643602667981 */ /* 0x000164000c1e1920 */
.L_x_56:
[----:B------:R-:W-:Y:S05]  /*2f10*/  BSYNC B1 ;  /* 0x0000000000017941 */ /* 0x000fea0003800000 */
.L_x_55:
[----:B-----5:R-:W-:Y:S01]  /*2f20*/  FMUL R10, R102, R23 ;  /* 0x00000017660a7220 */ /* 0x020fe20000400000 */
[----:B------:R-:W-:Y:S01]  /*2f30*/  ISETP.GT.AND P0, PT, R0, 0x8, P0 ;  /* 0x000000080000780c */ /* 0x000fe20000704270 */
[----:B------:R-:W-:Y:S02]  /*2f40*/  BSSY B1, `(.L_x_57) ;  /* 0x0000005000017945 */ /* 0x000fe40003800000 */
[----:B------:R-:W-:-:S05]  /*2f50*/  FFMA R37, R37, R22, R10 ;  /* 0x0000001625257223 */ /* 0x000fca000000000a */
[----:B------:R0:W-:Y:S05]  /*2f60*/  @P2 STG.E desc[UR54][R6.64+0x64], R37 ;  /* 0x0000642506002986 */ /* 0x0001ea000c101936 */
[----:B------:R-:W-:Y:S05]  /*2f70*/  @!P0 BRA `(.L_x_58) ;  /* 0x0000000000048947 */ /* 0x000fea0003800000 */
[----:B------:R0:W5:Y:S02]  /*2f80*/  LDG.E.LTC128B R102, desc[UR54][R4.64+0x60] ;  /* 0x0000603604667981 */ /* 0x000164000c1e1920 */
.L_x_58:
[----:B------:R-:W-:Y:S05]  /*2f90*/  BSYNC B1 ;  /* 0x0000000000017941 */ /* 0x000fea0003800000 */
.L_x_57:
        /* <DEDUP_REMOVED lines=8> */
.L_x_60:
[----:B------:R-:W-:Y:S05]  /*3020*/  BSYNC B1 ;  /* 0x0000000000017941 */ /* 0x000fea0003800000 */
.L_x_59:
        /* <DEDUP_REMOVED lines=8> */
.L_x_62:
[----:B------:R-:W-:Y:S05]  /*30b0*/  BSYNC B1 ;  /* 0x0000000000017941 */ /* 0x000fea0003800000 */
.L_x_61:
[----:B0----5:R-:W-:Y:S01]  /*30c0*/  FMUL R11, R102, R23 ;  /* 0x00000017660b7220 */ /* 0x021fe20000400000 */
[----:B------:R-:W-:Y:S01]  /*30d0*/  ISETP.GT.AND P1, PT, R0, RZ, P0 ;  /* 0x000000ff0000720c */ /* 0x000fe20000724270 */
[----:B------:R-:W-:Y:S02]  /*30e0*/  BSSY B1, `(.L_x_63) ;  /* 0x0000005000017945 */ /* 0x000fe40003800000 */
[----:B------:R-:W-:-:S05]  /*30f0*/  FFMA R11, R40, R22, R11 ;  /* 0x00000016280b7223 */ /* 0x000fca000000000b */
[----:B------:R0:W-:Y:S05]  /*3100*/  @P3 STG.E desc[UR54][R6.64+0x80], R11 ;  /* 0x0000800b06003986 */ /* 0x0001ea000c101936 */
[----:B------:R-:W-:Y:S05]  /*3110*/  @!P1 BRA `(.L_x_64) ;  /* 0x0000000000049947 */ /* 0x000fea0003800000 */
[----:B------:R0:W5:Y:S02]  /*3120*/  LDG.E.LTC128B R102, desc[UR54][R2.64+0x84] ;  /* 0x0000843602667981 */ /* 0x000164000c1e1920 */
.L_x_64:
[----:B------:R-:W-:Y:S05]  /*3130*/  BSYNC B1 ;  /* 0x0000000000017941 */ /* 0x000fea0003800000 */
.L_x_63:
[----:B-----5:R-:W-:Y:S01]  /*3140*/  FMUL R10, R102, R23 ;  /* 0x00000017660a7220 */ /* 0x020fe20000400000 */
[----:B------:R-:W-:Y:S01]  /*3150*/  ISETP.GT.AND P2, PT, R0, 0x8, P2 ;  /* 0x000000080000780c */ /* 0x000fe20001744270 */
[----:B------:R-:W-:Y:S02]  /*3160*/  BSSY B1, `(.L_x_65) ;  /* 0x0000005000017945 */ /* 0x000fe40003800000 */
[----:B------:R-:W-:-:S05]  /*3170*/  FFMA R41, R41, R22, R10 ;  /* 0x0000001629297223 */ /* 0x000fca000000000a */
[----:B------:R0:W-:Y:S05]  /*3180*/  @P1 STG.E desc[UR54][R6.64+0x84], R41 ;  /* 0x0000842906001986 */ /* 0x0001ea000c101936 */
[----:B------:R-:W-:Y:S05]  /*3190*/  @!P2 BRA `(.L_x_66) ;  /* 0x000000000004a947 */ /* 0x000fea0003800000 */
[----:B------:R0:W5:Y:S02]  /*31a0*/  LDG.E.LTC128B R102, desc[UR54][R4.64+0x80] ;  /* 0x0000803604667981 */ /* 0x000164000c1e1920 */
.L_x_66:
[----:B------:R-:W-:Y:S05]  /*31b0*/  BSYNC B1 ;  /* 0x0000000000017941 */ /* 0x000fea0003800000 */
.L_x_65:
        /* <DEDUP_REMOVED lines=8> */
.L_x_68:
[----:B------:R-:W-:Y:S05]  /*3240*/  BSYNC B1 ;  /* 0x0000000000017941 */ /* 0x000fea0003800000 */
.L_x_67:
        /* <DEDUP_REMOVED lines=8> */
.L_x_70:
[----:B------:R-:W-:Y:S05]  /*32d0*/  BSYNC B1 ;  /* 0x0000000000017941 */ /* 0x000fea0003800000 */
.L_x_69:
[----:B0----5:R-:W-:Y:S01]  /*32e0*/  FMUL R11, R102, R23 ;  /* 0x00000017660b7220 */ /* 0x021fe20000400000 */
[----:B------:R-:W-:Y:S01]  /*32f0*/  ISETP.GT.AND P0, PT, R0, RZ, P2 ;  /* 0x000000ff0000720c */ /* 0x000fe20001704270 */
[----:B------:R-:W-:Y:S02]  /*3300*/  BSSY B1, `(.L_x_71) ;  /* 0x0000005000017945 */ /* 0x000fe40003800000 */
[----:B------:R-:W-:-:S05]  /*3310*/  FFMA R11, R44, R22, R11 ;  /* 0x000000162c0b7223 */ /* 0x000fca000000000b */
[----:B------:R0:W-:Y:S05]  /*3320*/  @P3 STG.E desc[UR54][R6.64+0xa0], R11 ;  /* 0x0000a00b06003986 */ /* 0x0001ea000c101936 */
[----:B------:R-:W-:Y:S05]  /*3330*/  @!P0 BRA `(.L_x_72) ;  /* 0x0000000000048947 */ /* 0x000fea0003800000 */
[----:B------:R0:W5:Y:S02]  /*3340*/  LDG.E.LTC128B R102, desc[UR54][R2.64+0xa4] ;  /* 0x0000a43602667981 */ /* 0x000164000c1e1920 */
.L_x_72:
[----:B------:R-:W-:Y:S05]  /*3350*/  BSYNC B1 ;  /* 0x0000000000017941 */ /* 0x000fea0003800000 */
.L_x_71:
[----:B-----5:R-:W-:Y:S01]  /*3360*/  FMUL R10, R102, R23 ;  /* 0x00000017660a7220 */ /* 0x020fe20000400000 */
[----:B------:R-:W-:Y:S01]  /*3370*/  ISETP.GT.AND P1, PT, R0, 0x8, P1 ;  /* 0x000000080000780c */ /* 0x000fe20000f24270 */
[----:B------:R-:W-:Y:S02]  /*3380*/  BSSY B1, `(.L_x_73) ;  /* 0x0000005000017945 */ /* 0x000fe40003800000 */
[----:B------:R-:W-:-:S05]  /*3390*/  FFMA R45, R45, R22, R10 ;  /* 0x000000162d2d7223 */ /* 0x000fca000000000a */
[----:B------:R0:W-:Y:S05]  /*33a0*/  @P0 STG.E desc[UR54][R6.64+0xa4], R45 ;  /* 0x0000a42d06000986 */ /* 0x0001ea000c101936 */
[----:B------:R-:W-:Y:S05]  /*33b0*/  @!P1 BRA `(.L_x_74) ;  /* 0x0000000000049947 */ /* 0x000fea0003800000 */
[----:B------:R0:W5:Y:S02]  /*33c0*/  LDG.E.LTC128B R102, desc[UR54][R4.64+0xa0] ;  /* 0x0000a03604667981 */ /* 0x000164000c1e1920 */
.L_x_74:
[----:B------:R-:W-:Y:S05]  /*33d0*/  BSYNC B1 ;  /* 0x0000000000017941 */ /* 0x000fea0003800000 */
.L_x_73:
        /* <DEDUP_REMOVED lines=8> */
.L_x_76:
[----:B------:R-:W-:Y:S05]  /*3460*/  BSYNC B1 ;  /* 0x0000000000017941 */ /* 0x000fea0003800000 */
.L_x_75:
        /* <DEDUP_REMOVED lines=8> */
.L_x_78:
[----:B------:R-:W-:Y:S05]  /*34f0*/  BSYNC B1 ;  /* 0x0000000000017941 */ /* 0x000fea0003800000 */
.L_x_77:
[----:B0----5:R-:W-:Y:S01]  /*3500*/  FMUL R11, R102, R23 ;  /* 0x00000017660b7220 */ /* 0x021fe20000400000 */
[----:B------:R-:W-:Y:S01]  /*3510*/  ISETP.GT.AND P2, PT, R0, RZ, P1 ;  /* 0x000000ff0000720c */ /* 0x000fe20000f44270 */
[----:B------:R-:W-:Y:S02]  /*3520*/  BSSY B1, `(.L_x_79) ;  /* 0x0000005000017945 */ /* 0x000fe40003800000 */
[----:B------:R-:W-:-:S05]  /*3530*/  FFMA R11, R48, R22, R11 ;  /* 0x00000016300b7223 */ /* 0x000fca000000000b */
[----:B------:R0:W-:Y:S05]  /*3540*/  @P3 STG.E desc[UR54][R6.64+0xc0], R11 ;  /* 0x0000c00b06003986 */ /* 0x0001ea000c101936 */
[----:B------:R-:W-:Y:S05]  /*3550*/  @!P2 BRA `(.L_x_80) ;  /* 0x000000000004a947 */ /* 0x000fea0003800000 */
[----:B------:R0:W5:Y:S02]  /*3560*/  LDG.E.LTC128B R102, desc[UR54][R2.64+0xc4] ;  /* 0x0000c43602667981 */ /* 0x000164000c1e1920 */
.L_x_80:
[----:B------:R-:W-:Y:S05]  /*3570*/  BSYNC B1 ;  /* 0x0000000000017941 */ /* 0x000fea0003800000 */
.L_x_79:
[----:B-----5:R-:W-:Y:S01]  /*3580*/  FMUL R10, R102, R23 ;  /* 0x00000017660a7220 */ /* 0x020fe20000400000 */
[----:B------:R-:W-:Y:S01]  /*3590*/  ISETP.GT.AND P0, PT, R0, 0x8, P0 ;  /* 0x000000080000780c */ /* 0x000fe20000704270 */
[----:B------:R-:W-:Y:S02]  /*35a0*/  BSSY B1, `(.L_x_81) ;  /* 0x0000005000017945 */ /* 0x000fe40003800000 */
[----:B------:R-:W-:-:S05]  /*35b0*/  FFMA R49, R49, R22, R10 ;  /* 0x0000001631317223 */ /* 0x000fca000000000a */
[----:B------:R0:W-:Y:S05]  /*35c0*/  @P2 STG.E desc[UR54][R6.64+0xc4], R49 ;  /* 0x0000c43106002986 */ /* 0x0001ea000c101936 */
[----:B------:R-:W-:Y:S05]  /*35d0*/  @!P0 BRA `(.L_x_82) ;  /* 0x0000000000048947 */ /* 0x000fea0003800000 */
[----:B------:R0:W5:Y:S02]  /*35e0*/  LDG.E.LTC128B R102, desc[UR54][R4.64+0xc0] ;  /* 0x0000c03604667981 */ /* 0x000164000c1e1920 */
.L_x_82:
[----:B------:R-:W-:Y:S05]  /*35f0*/  BSYNC B1 ;  /* 0x0000000000017941 */ /* 0x000fea0003800000 */
.L_x_81:
        /* <DEDUP_REMOVED lines=8> */
.L_x_84:
[----:B------:R-:W-:Y:S05]  /*3680*/  BSYNC B1 ;  /* 0x0000000000017941 */ /* 0x000fea0003800000 */
.L_x_83:
        /* <DEDUP_REMOVED lines=8> */
.L_x_86:
[----:B------:R-:W-:Y:S05]  /*3710*/  BSYNC B1 ;  /* 0x0000000000017941 */ /* 0x000fea0003800000 */
.L_x_85:
[----:B0----5:R-:W-:Y:S01]  /*3720*/  FMUL R11, R102, R23 ;  /* 0x00000017660b7220 */ /* 0x021fe20000400000 */
[----:B------:R-:W-:Y:S01]  /*3730*/  ISETP.GT.AND P1, PT, R0, RZ, P0 ;  /* 0x000000ff0000720c */ /* 0x000fe20000724270 */
[----:B------:R-:W-:Y:S02]  /*3740*/  BSSY B1, `(.L_x_87) ;  /* 0x0000005000017945 */ /* 0x000fe40003800000 */
[----:B------:R-:W-:-:S05]  /*3750*/  FFMA R11, R52, R22, R11 ;  /* 0x00000016340b7223 */ /* 0x000fca000000000b */
[----:B------:R0:W-:Y:S05]  /*3760*/  @P3 STG.E desc[UR54][R6.64+0xe0], R11 ;  /* 0x0000e00b06003986 */ /* 0x0001ea000c101936 */
[----:B------:R-:W-:Y:S05]  /*3770*/  @!P1 BRA `(.L_x_88) ;  /* 0x0000000000049947 */ /* 0x000fea0003800000 */
[----:B------:R0:W5:Y:S02]  /*3780*/  LDG.E.LTC128B R102, desc[UR54][R2.64+0xe4] ;  /* 0x0000e43602667981 */ /* 0x000164000c1e1920 */
.L_x_88:
[----:B------:R-:W-:Y:S05]  /*3790*/  BSYNC B1 ;  /* 0x0000000000017941 */ /* 0x000fea0003800000 */
.L_x_87:
[----:B-----5:R-:W-:Y:S01]  /*37a0*/  FMUL R10, R102, R23 ;  /* 0x00000017660a7220 */ /* 0x020fe20000400000 */
[----:B------:R-:W-:Y:S01]  /*37b0*/  ISETP.GT.AND P2, PT, R0, 0x8, P2 ;  /* 0x000000080000780c */ /* 0x000fe20001744270 */
[----:B------:R-:W-:Y:S02]  /*37c0*/  BSSY B1, `(.L_x_89) ;  /* 0x0000005000017945 */ /* 0x000fe40003800000 */
[----:B------:R-:W-:-:S05]  /*37d0*/  FFMA R53, R53, R22, R10 ;  /* 0x0000001635357223 */ /* 0x000fca000000000a */
[----:B------:R0:W-:Y:S05]  /*37e0*/  @P1 STG.E desc[UR54][R6.64+0xe4], R53 ;  /* 0x0000e43506001986 */ /* 0x0001ea000c101936 */
[----:B------:R-:W-:Y:S05]  /*37f0*/  @!P2 BRA `(.L_x_90) ;  /* 0x000000000004a947 */ /* 0x000fea0003800000 */
[----:B------:R0:W5:Y:S02]  /*3800*/  LDG.E.LTC128B R102, desc[UR54][R4.64+0xe0] ;  /* 0x0000e03604667981 */ /* 0x000164000c1e1920 */
.L_x_90:
[----:B------:R-:W-:Y:S05]  /*3810*/  BSYNC B1 ;  /* 0x0000000000017941 */ /* 0x000fea0003800000 */
.L_x_89:
        /* <DEDUP_REMOVED lines=8> */
.L_x_92:
[----:B------:R-:W-:Y:S05]  /*38a0*/  BSYNC B1 ;  /* 0x0000000000017941 */ /* 0x000fea0003800000 */
.L_x_91:
        /* <DEDUP_REMOVED lines=8> */
.L_x_94:
[----:B------:R-:W-:Y:S05]  /*3930*/  BSYNC B1 ;  /* 0x0000000000017941 */ /* 0x000fea0003800000 */
.L_x_93:
[----:B0----5:R-:W-:Y:S01]  /*3940*/  FMUL R11, R102, R23 ;  /* 0x00000017660b7220 */ /* 0x021fe20000400000 */
[----:B------:R-:W-:Y:S01]  /*3950*/  ISETP.GT.AND P0, PT, R0, RZ, P2 ;  /* 0x000000ff0000720c */ /* 0x000fe20001704270 */
[----:B------:R-:W-:Y:S02]  /*3960*/  BSSY B1, `(.L_x_95) ;  /* 0x0000005000017945 */ /* 0x000fe40003800000 */
[----:B------:R-:W-:-:S05]  /*3970*/  FFMA R11, R56, R22, R11 ;  /* 0x00000016380b7223 */ /* 0x000fca000000000b */
[----:B------:R0:W-:Y:S05]  /*3980*/  @P3 STG.E desc[UR54][R6.64+0x100], R11 ;  /* 0x0001000b06003986 */ /* 0x0001ea000c101936 */
[----:B------:R-:W-:Y:S05]  /*3990*/  @!P0 BRA `(.L_x_96) ;  /* 0x0000000000048947 */ /* 0x000fea0003800000 */
[----:B------:R0:W5:Y:S02]  /*39a0*/  LDG.E.LTC128B R102, desc[UR54][R2.64+0x104] ;  /* 0x0001043602667981 */ /* 0x000164000c1e1920 */
.L_x_96:
[----:B------:R-:W-:Y:S05]  /*39b0*/  BSYNC B1 ;  /* 0x0000000000017941 */ /* 0x000fea0003800000 */
.L_x_95:
[----:B-----5:R-:W-:Y:S01]  /*39c0*/  FMUL R10, R102, R23 ;  /* 0x00000017660a7220 */ /* 0x020fe20000400000 */
[----:B------:R-:W-:Y:S01]  /*39d0*/  ISETP.GT.AND P1, PT, R0, 0x8, P1 ;  /* 0x000000080000780c */ /* 0x000fe20000f24270 */
[----:B------:R-:W-:Y:S02]  /*39e0*/  BSSY B1, `(.L_x_97) ;  /* 0x0000005000017945 */ /* 0x000fe40003800000 */
[----:B------:R-:W-:-:S05]  /*39f0*/  FFMA R57, R57, R22, R10 ;  /* 0x0000001639397223 */ /* 0x000fca000000000a */
[----:B------:R0:W-:Y:S05]  /*3a00*/  @P0 STG.E desc[UR54][R6.64+0x104], R57 ;  /* 0x0001043906000986 */ /* 0x0001ea000c101936 */
[----:B------:R-:W-:Y:S05]  /*3a10*/  @!P1 BRA `(.L_x_98) ;  /* 0x0000000000049947 */ /* 0x000fea0003800000 */
[----:B------:R0:W5:Y:S02]  /*3a20*/  LDG.E.LTC128B R102, desc[UR54][R4.64+0x100] ;  /* 0x0001003604667981 */ /* 0x000164000c1e1920 */
.L_x_98:
[----:B------:R-:W-:Y:S05]  /*3a30*/  BSYNC B1 ;  /* 0x0000000000017941 */ /* 0x000fea0003800000 */
.L_x_97:
        /* <DEDUP_REMOVED lines=8> */
.L_x_100:
[----:B------:R-:W-:Y:S05]  /*3ac0*/  BSYNC B1 ;  /* 0x0000000000017941 */ /* 0x000fea0003800000 */
.L_x_99:
        /* <DEDUP_REMOVED lines=8> */
.L_x_102:
[----:B------:R-:W-:Y:S05]  /*3b50*/  BSYNC B1 ;  /* 0x0000000000017941 */ /* 0x000fea0003800000 */
.L_x_101:
[----:B0----5:R-:W-:Y:S01]  /*3b60*/  FMUL R11, R102, R23 ;  /* 0x00000017660b7220 */ /* 0x021fe20000400000 */
[----:B------:R-:W-:Y:S01]  /*3b70*/  ISETP.GT.AND P2, PT, R0, RZ, P1 ;  /* 0x000000ff0000720c */ /* 0x000fe20000f44270 */
[----:B------:R-:W-:Y:S02]  /*3b80*/  BSSY B1, `(.L_x_103) ;  /* 0x0000005000017945 */ /* 0x000fe40003800000 */
[----:B------:R-:W-:-:S05]  /*3b90*/  FFMA R11, R60, R22, R11 ;  /* 0x000000163c0b7223 */ /* 0x000fca000000000b */
[----:B------:R0:W-:Y:S05]  /*3ba0*/  @P3 STG.E desc[UR54][R6.64+0x120], R11 ;  /* 0x0001200b06003986 */ /* 0x0001ea000c101936 */
[----:B------:R-:W-:Y:S05]  /*3bb0*/  @!P2 BRA `(.L_x_104) ;  /* 0x000000000004a947 */ /* 0x000fea0003800000 */
[----:B------:R0:W5:Y:S02]  /*3bc0*/  LDG.E.LTC128B R102, desc[UR54][R2.64+0x124] ;  /* 0x0001243602667981 */ /* 0x000164000c1e1920 */
.L_x_104:
[----:B------:R-:W-:Y:S05]  /*3bd0*/  BSYNC B1 ;  /* 0x0000000000017941 */ /* 0x000fea0003800000 */
.L_x_103:
[----:B-----5:R-:W-:Y:S01]  /*3be0*/  FMUL R10, R102, R23 ;  /* 0x00000017660a7220 */ /* 0x020fe20000400000 */
[----:B------:R-:W-:Y:S01]  /*3bf0*/  ISETP.GT.AND P0, PT, R0, 0x8, P0 ;  /* 0x000000080000780c */ /* 0x000fe20000704270 */
[----:B------:R-:W-:Y:S02]  /*3c00*/  BSSY B1, `(.L_x_105) ;  /* 0x0000005000017945 */ /* 0x000fe40003800000 */
[----:B------:R-:W-:-:S05]  /*3c10*/  FFMA R61, R61, R22, R10 ;  /* 0x000000163d3d7223 */ /* 0x000fca000000000a */
[----:B------:R0:W-:Y:S05]  /*3c20*/  @P2 STG.E desc[UR54][R6.64+0x124], R61 ;  /* 0x0001243d06002986 */ /* 0x0001ea000c101936 */
[----:B------:R-:W-:Y:S05]  /*3c30*/  @!P0 BRA `(.L_x_106) ;  /* 0x0000000000048947 */ /* 0x000fea0003800000 */
[----:B------:R0:W5:Y:S02]  /*3c40*/  LDG.E.LTC128B R102, desc[UR54][R4.64+0x120] ;  /* 0x0001203604667981 */ /* 0x000164000c1e1920 */
.L_x_106:
[----:B------:R-:W-:Y:S05]  /*3c50*/  BSYNC B1 ;  /* 0x0000000000017941 */ /* 0x000fea0003800000 */
.L_x_105:
        /* <DEDUP_REMOVED lines=8> */
.L_x_108:
[----:B------:R-:W-:Y:S05]  /*3ce0*/  BSYNC B1 ;  /* 0x0000000000017941 */ /* 0x000fea0003800000 */
.L_x_107:
        /* <DEDUP_REMOVED lines=8> */
.L_x_110:
[----:B------:R-:W-:Y:S05]  /*3d70*/  BSYNC B1 ;  /* 0x0000000000017941 */ /* 0x000fea0003800000 */
.L_x_109:
[----:B0----5:R-:W-:Y:S01]  /*3d80*/  FMUL R11, R102, R23 ;  /* 0x00000017660b7220 */ /* 0x021fe20000400000 */
[----:B------:R-:W-:Y:S01]  /*3d90*/  ISETP.GT.AND P1, PT, R0, RZ, P0 ;  /* 0x000000ff0000720c */ /* 0x000fe20000724270 */
[----:B------:R-:W-:Y:S02]  /*3da0*/  BSSY B1, `(.L_x_111) ;  /* 0x0000005000017945 */ /* 0x000fe40003800000 */
[----:B------:R-:W-:-:S05]  /*3db0*/  FFMA R11, R64, R22, R11 ;  /* 0x00000016400b7223 */ /* 0x000fca000000000b */
[----:B------:R0:W-:Y:S05]  /*3dc0*/  @P3 STG.E desc[UR54][R6.64+0x140], R11 ;  /* 0x0001400b06003986 */ /* 0x0001ea000c101936 */
[----:B------:R-:W-:Y:S05]  /*3dd0*/  @!P1 BRA `(.L_x_112) ;  /* 0x0000000000049947 */ /* 0x000fea0003800000 */
[----:B------:R0:W5:Y:S02]  /*3de0*/  LDG.E.LTC128B R102, desc[UR54][R2.64+0x144] ;  /* 0x0001443602667981 */ /* 0x000164000c1e1920 */
.L_x_112:
[----:B------:R-:W-:Y:S05]  /*3df0*/  BSYNC B1 ;  /* 0x0000000000017941 */ /* 0x000fea0003800000 */
.L_x_111:
[----:B-----5:R-:W-:Y:S01]  /*3e00*/  FMUL R10, R102, R23 ;  /* 0x00000017660a7220 */ /* 0x020fe20000400000 */
[----:B------:R-:W-:Y:S01]  /*3e10*/  ISETP.GT.AND P2, PT, R0, 0x8, P2 ;  /* 0x000000080000780c */ /* 0x000fe20001744270 */
[----:B------:R-:W-:Y:S02]  /*3e20*/  BSSY B1, `(.L_x_113) ;  /* 0x0000005000017945 */ /* 0x000fe40003800000 */
[----:B------:R-:W-:-:S05]  /*3e30*/  FFMA R65, R65, R22, R10 ;  /* 0x0000001641417223 */ /* 0x000fca000000000a */
[----:B------:R0:W-:Y:S05]  /*3e40*/  @P1 STG.E desc[UR54][R6.64+0x144], R65 ;  /* 0x0001444106001986 */ /* 0x0001ea000c101936 */
[----:B------:R-:W-:Y:S05]  /*3e50*/  @!P2 BRA `(.L_x_114) ;  /* 0x000000000004a947 */ /* 0x000fea0003800000 */
[----:B------:R0:W5:Y:S02]  /*3e60*/  LDG.E.LTC128B R102, desc[UR54][R4.64+0x140] ;  /* 0x0001403604667981 */ /* 0x000164000c1e1920 */
.L_x_114:
[----:B------:R-:W-:Y:S05]  /*3e70*/  BSYNC B1 ;  /* 0x0000000000017941 */ /* 0x000fea0003800000 */
.L_x_113:
        /* <DEDUP_REMOVED lines=8> */
.L_x_116:
[----:B------:R-:W-:Y:S05]  /*3f00*/  BSYNC B1 ;  /* 0x0000000000017941 */ /* 0x000fea0003800000 */
.L_x_115:
        /* <DEDUP_REMOVED lines=8> */
.L_x_118:
[----:B------:R-:W-:Y:S05]  /*3f90*/  BSYNC B1 ;  /* 0x0000000000017941 */ /* 0x000fea0003800000 */
.L_x_117:
[----:B0----5:R-:W-:Y:S01]  /*3fa0*/  FMUL R11, R102, R23 ;  /* 0x00000017660b7220 */ /* 0x021fe20000400000 */
[----:B------:R-:W-:Y:S01]  /*3fb0*/  ISETP.GT.AND P0, PT, R0, RZ, P2 ;  /* 0x000000ff0000720c */ /* 0x000fe20001704270 */
[----:B------:R-:W-:Y:S02]  /*3fc0*/  BSSY B1, `(.L_x_119) ;  /* 0x0000005000017945 */ /* 0x000fe40003800000 */
[----:B------:R-:W-:-:S05]  /*3fd0*/  FFMA R11, R68, R22, R11 ;  /* 0x00000016440b7223 */ /* 0x000fca000000000b */
[----:B------:R0:W-:Y:S05]  /*3fe0*/  @P3 STG.E desc[UR54][R6.64+0x160], R11 ;  /* 0x0001600b06003986 */ /* 0x0001ea000c101936 */
[----:B------:R-:W-:Y:S05]  /*3ff0*/  @!P0 BRA `(.L_x_120) ;  /* 0x0000000000048947 */ /* 0x000fea0003800000 */
[----:B------:R0:W5:Y:S02]  /*4000*/  LDG.E.LTC128B R102, desc[UR54][R2.64+0x164] ;  /* 0x0001643602667981 */ /* 0x000164000c1e1920 */
.L_x_120:
[----:B------:R-:W-:Y:S05]  /*4010*/  BSYNC B1 ;  /* 0x0000000000017941 */ /* 0x000fea0003800000 */
.L_x_119:
[----:B-----5:R-:W-:Y:S01]  /*4020*/  FMUL R10, R102, R23 ;  /* 0x00000017660a7220 */ /* 0x020fe20000400000 */
[----:B------:R-:W-:Y:S01]  /*4030*/  ISETP.GT.AND P1, PT, R0, 0x8, P1 ;  /* 0x000000080000780c */ /* 0x000fe20000f24270 */
[----:B------:R-:W-:Y:S02]  /*4040*/  BSSY B1, `(.L_x_121) ;  /* 0x0000005000017945 */ /* 0x000fe40003800000 */
[----:B------:R-:W-:-:S05]  /*4050*/  FFMA R69, R69, R22, R10 ;  /* 0x0000001645457223 */ /* 0x000fca000000000a */
[----:B------:R0:W-:Y:S05]  /*4060*/  @P0 STG.E desc[UR54][R6.64+0x164], R69 ;  /* 0x0001644506000986 */ /* 0x0001ea000c101936 */
[----:B------:R-:W-:Y:S05]  /*4070*/  @!P1 BRA `(.L_x_122) ;  /* 0x0000000000049947 */ /* 0x000fea0003800000 */
[----:B------:R0:W5:Y:S02]  /*4080*/  LDG.E.LTC128B R102, desc[UR54][R4.64+0x160] ;  /* 0x0001603604667981 */ /* 0x000164000c1e1920 */
.L_x_122:
[----:B------:R-:W-:Y:S05]  /*4090*/  BSYNC B1 ;  /* 0x0000000000017941 */ /* 0x000fea0003800000 */
.L_x_121:
        /* <DEDUP_REMOVED lines=8> */
.L_x_124:
[----:B------:R-:W-:Y:S05]  /*4120*/  BSYNC B1 ;  /* 0x0000000000017941 */ /* 0x000fea0003800000 */
.L_x_123:
        /* <DEDUP_REMOVED lines=8> */
.L_x_126:
[----:B------:R-:W-:Y:S05]  /*41b0*/  BSYNC B1 ;  /* 0x0000000000017941 */ /* 0x000fea0003800000 */
.L_x_125:
[----:B0----5:R-:W-:Y:S01]  /*41c0*/  FMUL R11, R102, R23 ;  /* 0x00000017660b7220 */ /* 0x021fe20000400000 */
[----:B------:R-:W-:Y:S01]  /*41d0*/  ISETP.GT.AND P2, PT, R0, RZ, P1 ;  /* 0x000000ff0000720c */ /* 0x000fe20000f44270 */
[----:B------:R-:W-:Y:S02]  /*41e0*/  BSSY B1, `(.L_x_127) ;  /* 0x0000005000017945 */ /* 0x000fe40003800000 */
[----:B------:R-:W-:-:S05]  /*41f0*/  FFMA R11, R72, R22, R11 ;  /* 0x00000016480b7223 */ /* 0x000fca000000000b */
[----:B------:R0:W-:Y:S05]  /*4200*/  @P3 STG.E desc[UR54][R6.64+0x180], R11 ;  /* 0x0001800b06003986 */ /* 0x0001ea000c101936 */
[----:B------:R-:W-:Y:S05]  /*4210*/  @!P2 BRA `(.L_x_128) ;  /* 0x000000000004a947 */ /* 0x000fea0003800000 */
[----:B------:R0:W5:Y:S02]  /*4220*/  LDG.E.LTC128B R102, desc[UR54][R2.64+0x184] ;  /* 0x0001843602667981 */ /* 0x000164000c1e1920 */
.L_x_128:
[----:B------:R-:W-:Y:S05]  /*4230*/  BSYNC B1 ;  /* 0x0000000000017941 */ /* 0x000fea0003800000 */
.L_x_127:
[----:B-----5:R-:W-:Y:S01]  /*4240*/  FMUL R10, R102, R23 ;  /* 0x00000017660a7220 */ /* 0x020fe20000400000 */
[----:B------:R-:W-:Y:S01]  /*4250*/  ISETP.GT.AND P0, PT, R0, 0x8, P0 ;  /* 0x000000080000780c */ /* 0x000fe20000704270 */
[----:B------:R-:W-:Y:S02]  /*4260*/  BSSY B1, `(.L_x_129) ;  /* 0x0000005000017945 */ /* 0x000fe40003800000 */
[----:B------:R-:W-:-:S05]  /*4270*/  FFMA R73, R73, R22, R10 ;  /* 0x0000001649497223 */ /* 0x000fca000000000a */
[----:B------:R0:W-:Y:S05]  /*4280*/  @P2 STG.E desc[UR54][R6.64+0x184], R73 ;  /* 0x0001844906002986 */ /* 0x0001ea000c101936 */
[----:B------:R-:W-:Y:S05]  /*4290*/  @!P0 BRA `(.L_x_130) ;  /* 0x0000000000048947 */ /* 0x000fea0003800000 */
[----:B------:R0:W5:Y:S02]  /*42a0*/  LDG.E.LTC128B R102, desc[UR54][R4.64+0x180] ;  /* 0x0001803604667981 */ /* 0x000164000c1e1920 */
.L_x_130:
[----:B------:R-:W-:Y:S05]  /*42b0*/  BSYNC B1 ;  /* 0x0000000000017941 */ /* 0x000fea0003800000 */
.L_x_129:
        /* <DEDUP_REMOVED lines=8> */
.L_x_132:
[----:B------:R-:W-:Y:S05]  /*4340*/  BSYNC B1 ;  /* 0x0000000000017941 */ /* 0x000fea0003800000 */
.L_x_131:
        /* <DEDUP_REMOVED lines=8> */
.L_x_134:
[----:B------:R-:W-:Y:S05]  /*43d0*/  BSYNC B1 ;  /* 0x0000000000017941 */ /* 0x000fea0003800000 */
.L_x_133:
[----:B0----5:R-:W-:Y:S01]  /*43e0*/  FMUL R11, R102, R23 ;  /* 0x00000017660b7220 */ /* 0x021fe20000400000 */
[----:B------:R-:W-:Y:S01]  /*43f0*/  ISETP.GT.AND P1, PT, R0, RZ, P0 ;  /* 0x000000ff0000720c */ /* 0x000fe20000724270 */
[----:B------:R-:W-:Y:S02]  /*4400*/  BSSY B1, `(.L_x_135) ;  /* 0x0000005000017945 */ /* 0x000fe40003800000 */
[----:B------:R-:W-:-:S05]  /*4410*/  FFMA R11, R76, R22, R11 ;  /* 0x000000164c0b7223 */ /* 0x000fca000000000b */
[----:B------:R0:W-:Y:S05]  /*4420*/  @P3 STG.E desc[UR54][R6.64+0x1a0], R11 ;  /* 0x0001a00b06003986 */ /* 0x0001ea000c101936 */
[----:B------:R-:W-:Y:S05]  /*4430*/  @!P1 BRA `(.L_x_136) ;  /* 0x0000000000049947 */ /* 0x000fea0003800000 */
[----:B------:R0:W5:Y:S02]  /*4440*/  LDG.E.LTC128B R102, desc[UR54][R2.64+0x1a4] ;  /* 0x0001a43602667981 */ /* 0x000164000c1e1920 */
.L_x_136:
[----:B------:R-:W-:Y:S05]  /*4450*/  BSYNC B1 ;  /* 0x0000000000017941 */ /* 0x000fea0003800000 */
.L_x_135:
[----:B-----5:R-:W-:Y:S01]  /*4460*/  FMUL R10, R102, R23 ;  /* 0x00000017660a7220 */ /* 0x020fe20000400000 */
[----:B------:R-:W-:Y:S01]  /*4470*/  ISETP.GT.AND P2, PT, R0, 0x8, P2 ;  /* 0x000000080000780c */ /* 0x000fe20001744270 */
[----:B------:R-:W-:Y:S02]  /*4480*/  BSSY B1, `(.L_x_137) ;  /* 0x0000005000017945 */ /* 0x000fe40003800000 */
[----:B------:R-:W-:-:S05]  /*4490*/  FFMA R77, R77, R22, R10 ;  /* 0x000000164d4d7223 */ /* 0x000fca000000000a */
[----:B------:R0:W-:Y:S05]  /*44a0*/  @P1 STG.E desc[UR54][R6.64+0x1a4], R77 ;  /* 0x0001a44d06001986 */ /* 0x0001ea000c101936 */
[----:B------:R-:W-:Y:S05]  /*44b0*/  @!P2 BRA `(.L_x_138) ;  /* 0x000000000004a947 */ /* 0x000fea0003800000 */
[----:B------:R0:W5:Y:S02]  /*44c0*/  LDG.E.LTC128B R102, desc[UR54][R4.64+0x1a0] ;  /* 0x0001a03604667981 */ /* 0x000164000c1e1920 */
.L_x_138:
[----:B------:R-:W-:Y:S05]  /*44d0*/  BSYNC B1 ;  /* 0x0000000000017941 */ /* 0x000fea0003800000 */
.L_x_137:
        /* <DEDUP_REMOVED lines=8> */
.L_x_140:
[----:B------:R-:W-:Y:S05]  /*4560*/  BSYNC B1 ;  /* 0x0000000000017941 */ /* 0x000fea0003800000 */
.L_x_139:
        /* <DEDUP_REMOVED lines=8> */
.L_x_142:
[----:B------:R-:W-:Y:S05]  /*45f0*/  BSYNC B1 ;  /* 0x0000000000017941 */ /* 0x000fea0003800000 */
.L_x_141:
[----:B0----5:R-:W-:Y:S01]  /*4600*/  FMUL R11, R102, R23 ;  /* 0x00000017660b7220 */ /* 0x021fe20000400000 */
[----:B------:R-:W-:Y:S01]  /*4610*/  ISETP.GT.AND P0, PT, R0, RZ, P2 ;  /* 0x000000ff0000720c */ /* 0x000fe20001704270 */
[----:B------:R-:W-:Y:S02]  /*4620*/  BSSY B1, `(.L_x_143) ;  /* 0x0000005000017945 */ /* 0x000fe40003800000 */
[----:B------:R-:W-:-:S05]  /*4630*/  FFMA R11, R80, R22, R11 ;  /* 0x00000016500b7223 */ /* 0x000fca000000000b */
[----:B------:R0:W-:Y:S05]  /*4640*/  @P3 STG.E desc[UR54][R6.64+0x1c0], R11 ;  /* 0x0001c00b06003986 */ /* 0x0001ea000c101936 */
[----:B------:R-:W-:Y:S05]  /*4650*/  @!P0 BRA `(.L_x_144) ;  /* 0x0000000000048947 */ /* 0x000fea0003800000 */
[----:B------:R0:W5:Y:S02]  /*4660*/  LDG.E.LTC128B R102, desc[UR54][R2.64+0x1c4] ;  /* 0x0001c43602667981 */ /* 0x000164000c1e1920 */
.L_x_144:
[----:B------:R-:W-:Y:S05]  /*4670*/  BSYNC B1 ;  /* 0x0000000000017941 */ /* 0x000fea0003800000 */
.L_x_143:
[----:B-----5:R-:W-:Y:S01]  /*4680*/  FMUL R10, R102, R23 ;  /* 0x00000017660a7220 */ /* 0x020fe20000400000 */
[----:B------:R-:W-:Y:S01]  /*4690*/  ISETP.GT.AND P1, PT, R0, 0x8, P1 ;  /* 0x000000080000780c */ /* 0x000fe20000f24270 */
[----:B------:R-:W-:Y:S02]  /*46a0*/  BSSY B1, `(.L_x_145) ;  /* 0x0000005000017945 */ /* 0x000fe40003800000 */
[----:B------:R-:W-:-:S05]  /*46b0*/  FFMA R81, R81, R22, R10 ;  /* 0x0000001651517223 */ /* 0x000fca000000000a */
[----:B------:R0:W-:Y:S05]  /*46c0*/  @P0 STG.E desc[UR54][R6.64+0x1c4], R81 ;  /* 0x0001c45106000986 */ /* 0x0001ea000c101936 */
[----:B------:R-:W-:Y:S05]  /*46d0*/  @!P1 BRA `(.L_x_146) ;  /* 0x0000000000049947 */ /* 0x000fea0003800000 */
[----:B------:R0:W5:Y:S02]  /*46e0*/  LDG.E.LTC128B R102, desc[UR54][R4.64+0x1c0] ;  /* 0x0001c03604667981 */ /* 0x000164000c1e1920 */
.L_x_146:
[----:B------:R-:W-:Y:S05]  /*46f0*/  BSYNC B1 ;  /* 0x0000000000017941 */ /* 0x000fea0003800000 */
.L_x_145:
        /* <DEDUP_REMOVED lines=8> */
.L_x_148:
[----:B------:R-:W-:Y:S05]  /*4780*/  BSYNC B1 ;  /* 0x0000000000017941 */ /* 0x000fea0003800000 */
.L_x_147:
        /* <DEDUP_REMOVED lines=8> */
.L_x_150:
[----:B------:R-:W-:Y:S05]  /*4810*/  BSYNC B1 ;  /* 0x0000000000017941 */ /* 0x000fea0003800000 */
.L_x_149:
[----:B0----5:R-:W-:Y:S01]  /*4820*/  FMUL R11, R102, R23 ;  /* 0x00000017660b7220 */ /* 0x021fe20000400000 */
[----:B------:R-:W-:Y:S01]  /*4830*/  ISETP.GT.AND P2, PT, R0, RZ, P1 ;  /* 0x000000ff0000720c */ /* 0x000fe20000f44270 */
[----:B------:R-:W-:Y:S02]  /*4840*/  BSSY B1, `(.L_x_151) ;  /* 0x0000005000017945 */ /* 0x000fe40003800000 */
[----:B------:R-:W-:-:S05]  /*4850*/  FFMA R11, R84, R22, R11 ;  /* 0x00000016540b7223 */ /* 0x000fca000000000b */
[----:B------:R0:W-:Y:S05]  /*4860*/  @P3 STG.E desc[UR54][R6.64+0x1e0], R11 ;  /* 0x0001e00b06003986 */ /* 0x0001ea000c101936 */
[----:B------:R-:W-:Y:S05]  /*4870*/  @!P2 BRA `(.L_x_152) ;  /* 0x000000000004a947 */ /* 0x000fea0003800000 */
[----:B------:R0:W5:Y:S02]  /*4880*/  LDG.E.LTC128B R102, desc[UR54][R2.64+0x1e4] ;  /* 0x0001e43602667981 */ /* 0x000164000c1e1920 */
.L_x_152:
[----:B------:R-:W-:Y:S05]  /*4890*/  BSYNC B1 ;  /* 0x0000000000017941 */ /* 0x000fea0003800000 */
.L_x_151:
[----:B01--45:R-:W-:Y:S01]  /*48a0*/  FMUL R2, R102, R23 ;  /* 0x0000001766027220 */ /* 0x033fe20000400000 */
[----:B------:R-:W-:Y:S01]  /*48b0*/  ISETP.GT.AND P0, PT, R0, 0x8, P0 ;  /* 0x000000080000780c */ /* 0x000fe20000704270 */
[----:B------:R-:W-:Y:S02]  /*48c0*/  BSSY B1, `(.L_x_153) ;  /* 0x0000005000017945 */ /* 0x000fe40003800000 */
[----:B------:R-:W-:-:S05]  /*48d0*/  FFMA R85, R85, R22, R2 ;  /* 0x0000001655557223 */ /* 0x000fca0000000002 */
[----:B------:R0:W-:Y:S05]  /*48e0*/  @P2 STG.E desc[UR54][R6.64+0x1e4], R85 ;  /* 0x0001e45506002986 */ /* 0x0001ea000c101936 */
[----:B------:R-:W-:Y:S05]  /*48f0*/  @!P0 BRA `(.L_x_154) ;  /* 0x0000000000048947 */ /* 0x000fea0003800000 */
[----:B------:R1:W5:Y:S02]  /*4900*/  LDG.E.LTC128B R102, desc[UR54][R4.64+0x1e0] ;  /* 0x0001e03604667981 */ /* 0x000364000c1e1920 */
.L_x_154:
[----:B------:R-:W-:Y:S05]  /*4910*/  BSYNC B1 ;  /* 0x0000000000017941 */ /* 0x000fea0003800000 */
.L_x_153:
[----:B-----5:R-:W-:Y:S01]  /*4920*/  FMUL R3, R102, R23 ;  /* 0x0000001766037220 */ /* 0x020fe20000400000 */
[----:B------:R-:W-:Y:S01]  /*4930*/  @P0 IMAD.MOV.U32 R2, RZ, RZ, R8 ;  /* 0x000000ffff020224 */ /* 0x000fe200078e0008 */
[----:B------:R-:W-:Y:S01]  /*4940*/  ISETP.GT.AND P1, PT, R0, 0x8, P1 ;  /* 0x000000080000780c */ /* 0x000fe20000f24270 */
[----:B------:R-:W-:Y:S01]  /*4950*/  BSSY B1, `(.L_x_155) ;  /* 0x0000006000017945 */ /* 0x000fe20003800000 */
[----:B0-2---:R-:W-:Y:S01]  /*4960*/  FFMA R7, R86, R22, R3 ;  /* 0x0000001656077223 */ /* 0x005fe20000000003 */
[----:B------:R-:W-:-:S05]  /*4970*/  @P0 IMAD.MOV.U32 R3, RZ, RZ, R9 ;  /* 0x000000ffff030224 */ /* 0x000fca00078e0009 */
[----:B------:R0:W-:Y:S05]  /*4980*/  @P0 STG.E desc[UR54][R2.64+0x1e0], R7 ;  /* 0x0001e00702000986 */ /* 0x0001ea000c101936 */
[----:B------:R-:W-:Y:S05]  /*4990*/  @!P1 BRA `(.L_x_156) ;  /* 0x0000000000049947 */ /* 0x000fea0003800000 */
[----:B------:R2:W5:Y:S02]  /*49a0*/  LDG.E.LTC128B R102, desc[UR54][R4.64+0x1e4] ;  /* 0x0001e43604667981 */ /* 0x000564000c1e1920 */
.L_x_156:
[----:B------:R-:W-:Y:S05]  /*49b0*/  BSYNC B1 ;  /* 0x0000000000017941 */ /* 0x000fea0003800000 */
.L_x_155:
[----:B-----5:R-:W-:-:S04]  /*49c0*/  FMUL R102, R102, R23 ;  /* 0x0000001766667220 */ /* 0x020fc80000400000 */
[----:B------:R-:W-:Y:S01]  /*49d0*/  FFMA R87, R87, R22, R102 ;  /* 0x0000001657577223 */ /* 0x000fe20000000066 */
[----:B------:R-:W-:Y:S06]  /*49e0*/  @!P1 BRA `(.L_x_157) ;  /* 0x0000000c00a09947 */ /* 0x000fec0003800000 */
[----:B------:R4:W-:Y:S01]  /*49f0*/  STG.E desc[UR54][R8.64+0x1e4], R87 ;  /* 0x0001e45708007986 */ /* 0x0009e2000c101936 */
[----:B------:R-:W-:Y:S05]  /*4a00*/  BRA `(.L_x_157) ;  /* 0x0000000c00987947 */ /* 0x000fea0003800000 */
.L_x_32:
[----:B------:R-:W-:Y:S01]  /*4a10*/  ULDC.64 UR4, c[0x0][0x5c0] ;  /* 0x0001700000047ab9 */ /* 0x000fe20000000a00 */
[----:B------:R-:W-:Y:S01]  /*4a20*/  ISETP.GT.AND P5, PT, R18, 0x1, PT ;  /* 0x000000011200780c */ /* 0x000fe20003fa4270 */
[-C--:B------:R-:W-:Y:S01]  /*4a30*/  FMUL R25, R25, R22.reuse ;  /* 0x0000001619197220 */ /* 0x080fe20000400000 */
[----:B------:R-:W-:Y:S01]  /*4a40*/  LEA R2, P1, R100, UR4, 0x2 ;  /* 0x0000000464027c11 */ /* 0x000fe2000f8210ff */
[-C--:B------:R-:W-:Y:S01]  /*4a50*/  FMUL R9, R26, R22.reuse ;  /* 0x000000161a097220 */ /* 0x080fe20000400000 */
[----:B------:R-:W-:Y:S01]  /*4a60*/  ISETP.GT.AND P3, PT, R0, RZ, P5 ;  /* 0x000000ff0000720c */ /* 0x000fe20002f64270 */
[-C--:B------:R-:W-:Y:S01]  /*4a70*/  FMUL R27, R27, R22.reuse ;  /* 0x000000161b1b7220 */ /* 0x080fe20000400000 */
[----:B------:R-:W-:Y:S01]  /*4a80*/  LEA.HI.X R3, R100, UR5, R7, 0x2, P1 ;  /* 0x0000000564037c11 */ /* 0x000fe200088f1407 */
[-C--:B------:R-:W-:Y:S01]  /*4a90*/  FMUL R7, R24, R22.reuse ;  /* 0x0000001618077220 */ /* 0x080fe20000400000 */
[C---:B------:R-:W-:Y:S01]  /*4aa0*/  ISETP.GT.AND P0, PT, R0.reuse, 0x8, P0 ;  /* 0x000000080000780c */ /* 0x040fe20000704270 */
[-C--:B------:R-:W-:Y:S01]  /*4ab0*/  FMUL R29, R29, R22.reuse ;  /* 0x000000161d1d7220 */ /* 0x080fe20000400000 */
[----:B------:R-:W-:Y:S01]  /*4ac0*/  ISETP.GT.AND P5, PT, R0, 0x8, P5 ;  /* 0x000000080000780c */ /* 0x000fe20002fa4270 */
[-C--:B------:R-:W-:Y:S01]  /*4ad0*/  FMUL R11, R30, R22.reuse ;  /* 0x000000161e0b7220 */ /* 0x080fe20000400000 */
[----:B------:R0:W-:Y:S01]  /*4ae0*/  @P2 STG.E desc[UR54][R2.64], R7 ;  /* 0x0000000702002986 */ /* 0x0001e2000c101936 */
[C---:B------:R-:W-:Y:S01]  /*4af0*/  ISETP.GT.AND P2, PT, R18.reuse, 0x8, PT ;  /* 0x000000081200780c */ /* 0x040fe20003f44270 */
[-C--:B------:R-:W-:Y:S01]  /*4b00*/  FMUL R31, R31, R22.reuse ;  /* 0x000000161f1f7220 */ /* 0x080fe20000400000 */
[----:B------:R-:W-:Y:S01]  /*4b10*/  SHF.L.U64.HI R5, R93, 0x2, R92 ;  /* 0x000000025d057819 */ /* 0x000fe2000001025c */
[----:B------:R-:W-:Y:S01]  /*4b20*/  FMUL R33, R33, R22 ;  /* 0x0000001621217220 */ /* 0x000fe20000400000 */
[----:B------:R-:W-:Y:S01]  /*4b30*/  LEA R4, P6, R93, R2, 0x2 ;  /* 0x000000025d047211 */ /* 0x000fe200078c10ff */
[----:B------:R-:W-:Y:S01]  /*4b40*/  @P3 STG.E desc[UR54][R2.64+0x4], R25 ;  /* 0x0000041902003986 */ /* 0x000fe2000c101936 */
[----:B------:R-:W-:Y:S01]  /*4b50*/  ISETP.GT.AND P1, PT, R18, 0x9, PT ;  /* 0x000000091200780c */ /* 0x000fe20003f24270 */
[-C--:B------:R-:W-:Y:S01]  /*4b60*/  FMUL R35, R35, R22.reuse ;  /* 0x0000001623237220 */ /* 0x080fe20000400000 */
[C---:B------:R-:W-:Y:S01]  /*4b70*/  ISETP.GT.AND P4, PT, R0.reuse, RZ, P2 ;  /* 0x000000ff0000720c */ /* 0x040fe20001784270 */
[----:B------:R-:W-:Y:S01]  /*4b80*/  IMAD.X R5, R5, 0x1, R3, P6 ;  /* 0x0000000105057824 */ /* 0x000fe200030e0603 */
[----:B------:R-:W-:Y:S01]  /*4b90*/  ISETP.GT.AND P3, PT, R0, RZ, P1 ;  /* 0x000000ff0000720c */ /* 0x000fe20000f64270 */
[-C--:B0-----:R-:W-:Y:S01]  /*4ba0*/  FMUL R7, R28, R22.reuse ;  /* 0x000000161c077220 */ /* 0x081fe20000400000 */
[C---:B------:R-:W-:Y:S01]  /*4bb0*/  ISETP.GT.AND P2, PT, R0.reuse, 0x8, P2 ;  /* 0x000000080000780c */ /* 0x040fe20001744270 */
[-C--:B------:R-:W-:Y:S01]  /*4bc0*/  FMUL R37, R37, R22.reuse ;  /* 0x0000001625257220 */ /* 0x080fe20000400000 */
[----:B------:R-:W-:Y:S01]  /*4bd0*/  ISETP.GT.AND P1, PT, R0, 0x8, P1 ;  /* 0x000000080000780c */ /* 0x000fe20000f24270 */
[----:B------:R0:W-:Y:S01]  /*4be0*/  @P0 STG.E desc[UR54][R4.64], R9 ;  /* 0x0000000904000986 */ /* 0x0001e2000c101936 */
[C---:B------:R-:W-:Y:S01]  /*4bf0*/  ISETP.GT.AND P0, PT, R18.reuse, 0x10, PT ;  /* 0x000000101200780c */ /* 0x040fe20003f04270 */
[-C--:B------:R-:W-:Y:S01]  /*4c00*/  FMUL R39, R39, R22.reuse ;  /* 0x0000001627277220 */ /* 0x080fe20000400000 */
[-C--:B------:R-:W-:Y:S01]  /*4c10*/  FMUL R41, R41, R22.reuse ;  /* 0x0000001629297220 */ /* 0x080fe20000400000 */
[----:B------:R-:W-:Y:S01]  /*4c20*/  @P5 STG.E desc[UR54][R4.64+0x4], R27 ;  /* 0x0000041b04005986 */ /* 0x000fe2000c101936 */
[----:B------:R-:W-:Y:S01]  /*4c30*/  ISETP.GT.AND P5, PT, R18, 0x11, PT ;  /* 0x000000111200780c */ /* 0x000fe20003fa4270 */
[-C--:B------:R-:W-:Y:S01]  /*4c40*/  FMUL R43, R43, R22.reuse ;  /* 0x000000162b2b7220 */ /* 0x080fe20000400000 */
[-C--:B------:R-:W-:Y:S01]  /*4c50*/  FMUL R45, R45, R22.reuse ;  /* 0x000000162d2d7220 */ /* 0x080fe20000400000 */
[----:B------:R1:W-:Y:S01]  /*4c60*/  @P4 STG.E desc[UR54][R2.64+0x20], R7 ;  /* 0x0000200702004986 */ /* 0x0003e2000c101936 */
[C---:B------:R-:W-:Y:S01]  /*4c70*/  ISETP.GT.AND P4, PT, R0.reuse, RZ, P0 ;  /* 0x000000ff0000720c */ /* 0x040fe20000784270 */
[-C--:B------:R-:W-:Y:S01]  /*4c80*/  FMUL R47, R47, R22.reuse ;  /* 0x000000162f2f7220 */ /* 0x080fe20000400000 */
[-C--:B------:R-:W-:Y:S01]  /*4c90*/  FMUL R49, R49, R22.reuse ;  /* 0x0000001631317220 */ /* 0x080fe20000400000 */
[----:B------:R-:W-:Y:S01]  /*4ca0*/  @P3 STG.E desc[UR54][R2.64+0x24], R29 ;  /* 0x0000241d02003986 */ /* 0x000fe2000c101936 */
[----:B------:R-:W-:Y:S01]  /*4cb0*/  ISETP.GT.AND P3, PT, R0, RZ, P5 ;  /* 0x000000ff0000720c */ /* 0x000fe20002f64270 */
[-C--:B0-----:R-:W-:Y:S01]  /*4cc0*/  FMUL R9, R32, R22.reuse ;  /* 0x0000001620097220 */ /* 0x081fe20000400000 */
[-C--:B------:R-:W-:Y:S01]  /*4cd0*/  FMUL R51, R51, R22.reuse ;  /* 0x0000001633337220 */ /* 0x080fe20000400000 */
[----:B------:R0:W-:Y:S01]  /*4ce0*/  @P2 STG.E desc[UR54][R4.64+0x20], R11 ;  /* 0x0000200b04002986 */ /* 0x0001e2000c101936 */
[----:B------:R-:W-:Y:S01]  /*4cf0*/  ISETP.GT.AND P2, PT, R0, 0x8, P5 ;  /* 0x000000080000780c */ /* 0x000fe20002f44270 */
[-C--:B------:R-:W-:Y:S01]  /*4d00*/  FMUL R53, R53, R22.reuse ;  /* 0x0000001635357220 */ /* 0x080fe20000400000 */
[----:B------:R-:W-:Y:S01]  /*4d10*/  ISETP.GT.AND P5, PT, R18, 0x18, PT ;  /* 0x000000181200780c */ /* 0x000fe20003fa4270 */
[----:B------:R-:W-:Y:S01]  /*4d20*/  @P1 STG.E desc[UR54][R4.64+0x24], R31 ;  /* 0x0000241f04001986 */ /* 0x000fe2000c101936 */
[----:B------:R-:W-:Y:S01]  /*4d30*/  ISETP.GT.AND P1, PT, R0, 0x8, P0 ;  /* 0x000000080000780c */ /* 0x000fe20000724270 */
[-C--:B-1----:R-:W-:Y:S01]  /*4d40*/  FMUL R7, R34, R22.reuse ;  /* 0x0000001622077220 */ /* 0x082fe20000400000 */
[----:B------:R-:W-:Y:S01]  /*4d50*/  ISETP.GT.AND P0, PT, R18, 0x19, PT ;  /* 0x000000191200780c */ /* 0x000fe20003f04270 */
[----:B------:R1:W-:Y:S01]  /*4d60*/  @P4 STG.E desc[UR54][R2.64+0x40], R9 ;  /* 0x0000400902004986 */ /* 0x0003e2000c101936 */
[C---:B------:R-:W-:Y:S01]  /*4d70*/  ISETP.GT.AND P4, PT, R0.reuse, RZ, P5 ;  /* 0x000000ff0000720c */ /* 0x040fe20002f84270 */
[-C--:B------:R-:W-:Y:S01]  /*4d80*/  FMUL R55, R55, R22.reuse ;  /* 0x0000001637377220 */ /* 0x080fe20000400000 */
[-C--:B------:R-:W-:Y:S01]  /*4d90*/  FMUL R57, R57, R22.reuse ;  /* 0x0000001639397220 */ /* 0x080fe20000400000 */
[----:B------:R-:W-:Y:S01]  /*4da0*/  @P3 STG.E desc[UR54][R2.64+0x44], R33 ;  /* 0x0000442102003986 */ /* 0x000fe2000c101936 */
[----:B------:R-:W-:Y:S01]  /*4db0*/  ISETP.GT.AND P3, PT, R0, RZ, P0 ;  /* 0x000000ff0000720c */ /* 0x000fe20000764270 */
[-C--:B0-----:R-:W-:Y:S01]  /*4dc0*/  FMUL R11, R38, R22.reuse ;  /* 0x00000016260b7220 */ /* 0x081fe20000400000 */
[----:B------:R-:W-:Y:S01]  /*4dd0*/  ISETP.GT.AND P0, PT, R0, 0x8, P0 ;  /* 0x000000080000780c */ /* 0x000fe20000704270 */
[-C--:B------:R-:W-:Y:S01]  /*4de0*/  FMUL R59, R59, R22.reuse ;  /* 0x000000163b3b7220 */ /* 0x080fe20000400000 */
[-C--:B------:R-:W-:Y:S01]  /*4df0*/  FMUL R61, R61, R22.reuse ;  /* 0x000000163d3d7220 */ /* 0x080fe20000400000 */
[----:B------:R0:W-:Y:S01]  /*4e00*/  @P1 STG.E desc[UR54][R4.64+0x40], R7 ;  /* 0x0000400704001986 */ /* 0x0001e2000c101936 */
[----:B------:R-:W-:Y:S01]  /*4e10*/  ISETP.GT.AND P1, PT, R18, 0x20, PT ;  /* 0x000000201200780c */ /* 0x000fe20003f24270 */
[-C--:B-1----:R-:W-:Y:S01]  /*4e20*/  FMUL R9, R36, R22.reuse ;  /* 0x0000001624097220 */ /* 0x082fe20000400000 */
[-C--:B------:R-:W-:Y:S01]  /*4e30*/  FMUL R63, R63, R22.reuse ;  /* 0x000000163f3f7220 */ /* 0x080fe20000400000 */
[----:B------:R-:W-:Y:S01]  /*4e40*/  @P2 STG.E desc[UR54][R4.64+0x44], R35 ;  /* 0x0000442304002986 */ /* 0x000fe2000c101936 */
[----:B------:R-:W-:Y:S01]  /*4e50*/  ISETP.GT.AND P2, PT, R0, 0x8, P5 ;  /* 0x000000080000780c */ /* 0x000fe20002f44270 */
[-C--:B------:R-:W-:Y:S01]  /*4e60*/  FMUL R65, R65, R22.reuse ;  /* 0x0000001641417220 */ /* 0x080fe20000400000 */
[----:B------:R-:W-:Y:S01]  /*4e70*/  ISETP.GT.AND P5, PT, R18, 0x21, PT ;  /* 0x000000211200780c */ /* 0x000fe20003fa4270 */
[----:B------:R1:W-:Y:S01]  /*4e80*/  @P4 STG.E desc[UR54][R2.64+0x60], R9 ;  /* 0x0000600902004986 */ /* 0x0003e2000c101936 */
[C---:B------:R-:W-:Y:S01]  /*4e90*/  ISETP.GT.AND P4, PT, R0.reuse, RZ, P1 ;  /* 0x000000ff0000720c */ /* 0x040fe20000f84270 */
[-C--:B------:R-:W-:Y:S01]  /*4ea0*/  FMUL R67, R67, R22.reuse ;  /* 0x0000001643437220 */ /* 0x080fe20000400000 */
[C---:B------:R-:W-:Y:S01]  /*4eb0*/  ISETP.GT.AND P1, PT, R0.reuse, 0x8, P1 ;  /* 0x000000080000780c */ /* 0x040fe20000f24270 */
[----:B------:R-:W-:Y:S01]  /*4ec0*/  @P3 STG.E desc[UR54][R2.64+0x64], R37 ;  /* 0x0000642502003986 */ /* 0x000fe2000c101936 */
[----:B------:R-:W-:Y:S01]  /*4ed0*/  ISETP.GT.AND P3, PT, R0, RZ, P5 ;  /* 0x000000ff0000720c */ /* 0x000fe20002f64270 */
[-C--:B0-----:R-:W-:Y:S01]  /*4ee0*/  FMUL R7, R40, R22.reuse ;  /* 0x0000001628077220 */ /* 0x081fe20000400000 */
[-C--:B------:R-:W-:Y:S01]  /*4ef0*/  FMUL R69, R69, R22.reuse ;  /* 0x0000001645457220 */ /* 0x080fe20000400000 */
[-C--:B------:R-:W-:Y:S01]  /*4f00*/  FMUL R71, R71, R22.reuse ;  /* 0x0000001647477220 */ /* 0x080fe20000400000 */
[-C--:B------:R-:W-:Y:S01]  /*4f10*/  FMUL R73, R73, R22.reuse ;  /* 0x0000001649497220 */ /* 0x080fe20000400000 */
[----:B------:R0:W-:Y:S01]  /*4f20*/  @P2 STG.E desc[UR54][R4.64+0x60], R11 ;  /* 0x0000600b04002986 */ /* 0x0001e2000c101936 */
[----:B------:R-:W-:Y:S01]  /*4f30*/  ISETP.GT.AND P2, PT, R0, 0x8, P5 ;  /* 0x000000080000780c */ /* 0x000fe20002f44270 */
[-C--:B-1----:R-:W-:Y:S01]  /*4f40*/  FMUL R9, R42, R22.reuse ;  /* 0x000000162a097220 */ /* 0x082fe20000400000 */
[C---:B------:R-:W-:Y:S01]  /*4f50*/  ISETP.GT.AND P5, PT, R18.reuse, 0x28, PT ;  /* 0x000000281200780c */ /* 0x040fe20003fa4270 */
        /* <DEDUP_REMOVED lines=12> */
[----:B------:R0:W-:Y:S01]  /*5020*/  @P1 STG.E desc[UR54][R4.64+0x80], R9 ;  /* 0x0000800904001986 */ /* 0x0001e2000c101936 */
[----:B------:R-:W-:Y:S01]  /*5030*/  ISETP.GT.AND P1, PT, R18, 0x30, PT ;  /* 0x000000301200780c */ /* 0x000fe20003f24270 */
[-C--:B------:R-:W-:Y:S01]  /*5040*/  FMUL R83, R83, R22.reuse ;  /* 0x0000001653537220 */ /* 0x080fe20000400000 */
[-C--:B------:R-:W-:Y:S01]  /*5050*/  FMUL R85, R85, R22.reuse ;  /* 0x0000001655557220 */ /* 0x080fe20000400000 */
[----:B------:R-:W-:Y:S01]  /*5060*/  @P2 STG.E desc[UR54][R4.64+0x84], R43 ;  /* 0x0000842b04002986 */ /* 0x000fe2000c101936 */
[-C--:B-1----:R-:W-:Y:S01]  /*5070*/  FMUL R7, R44, R22.reuse ;  /* 0x000000162c077220 */ /* 0x082fe20000400000 */
[----:B------:R-:W-:Y:S01]  /*5080*/  ISETP.GT.AND P2, PT, R0, 0x8, P5 ;  /* 0x000000080000780c */ /* 0x000fe20002f44270 */
[----:B------:R-:W-:Y:S01]  /*5090*/  FMUL R87, R87, R22 ;  /* 0x0000001657577220 */ /* 0x000fe20000400000 */
[----:B------:R-:W-:-:S02]  /*50a0*/  ISETP.GT.AND P5, PT, R18, 0x31, PT ;  /* 0x000000311200780c */ /* 0x000fc40003fa4270 */
[----:B------:R1:W-:Y:S01]  /*50b0*/  @P4 STG.E desc[UR54][R2.64+0xa0], R7 ;  /* 0x0000a00702004986 */ /* 0x0003e2000c101936 */
[----:B------:R-:W-:Y:S01]  /*50c0*/  ISETP.GT.AND P4, PT, R0, RZ, P1 ;  /* 0x000000ff0000720c */ /* 0x000fe20000f84270 */
[----:B0-----:R-:W-:Y:S01]  /*50d0*/  FMUL R9, R48, R22 ;  /* 0x0000001630097220 */ /* 0x001fe20000400000 */
[C---:B------:R-:W-:Y:S01]  /*50e0*/  ISETP.GT.AND P1, PT, R0.reuse, 0x8, P1 ;  /* 0x000000080000780c */ /* 0x040fe20000f24270 */
[----:B------:R-:W-:Y:S01]  /*50f0*/  @P3 STG.E desc[UR54][R2.64+0xa4], R45 ;  /* 0x0000a42d02003986 */ /* 0x000fe2000c101936 */
[----:B------:R-:W-:-:S04]  /*5100*/  ISETP.GT.AND P3, PT, R0, RZ, P5 ;  /* 0x000000ff0000720c */ /* 0x000fc80002f64270 */
[----:B------:R0:W-:Y:S01]  /*5110*/  @P2 STG.E desc[UR54][R4.64+0xa0], R11 ;  /* 0x0000a00b04002986 */ /* 0x0001e2000c101936 */
[----:B------:R-:W-:Y:S02]  /*5120*/  ISETP.GT.AND P2, PT, R0, 0x8, P5 ;  /* 0x000000080000780c */ /* 0x000fe40002f44270 */
[C---:B------:R-:W-:Y:S01]  /*5130*/  ISETP.GT.AND P5, PT, R18.reuse, 0x38, PT ;  /* 0x000000381200780c */ /* 0x040fe20003fa4270 */
[----:B------:R-:W-:Y:S01]  /*5140*/  @P0 STG.E desc[UR54][R4.64+0xa4], R47 ;  /* 0x0000a42f04000986 */ /* 0x000fe2000c101936 */
[----:B------:R-:W-:Y:S01]  /*5150*/  ISETP.GT.AND P0, PT, R18, 0x39, PT ;  /* 0x000000391200780c */ /* 0x000fe20003f04270 */
[----:B-1----:R-:W-:Y:S02]  /*5160*/  FMUL R7, R50, R22 ;  /* 0x0000001632077220 */ /* 0x002fe40000400000 */
[----:B------:R1:W-:Y:S01]  /*5170*/  @P4 STG.E desc[UR54][R2.64+0xc0], R9 ;  /* 0x0000c00902004986 */ /* 0x0003e2000c101936 */
[----:B------:R-:W-:-:S03]  /*5180*/  ISETP.GT.AND P4, PT, R0, RZ, P5 ;  /* 0x000000ff0000720c */ /* 0x000fc60002f84270 */
[----:B------:R-:W-:Y:S01]  /*5190*/  @P3 STG.E desc[UR54][R2.64+0xc4], R49 ;  /* 0x0000c43102003986 */ /* 0x000fe2000c101936 */
[----:B------:R-:W-:Y:S01]  /*51a0*/  ISETP.GT.AND P3, PT, R0, RZ, P0 ;  /* 0x000000ff0000720c */ /* 0x000fe20000764270 */
[----:B0-----:R-:W-:Y:S01]  /*51b0*/  FMUL R11, R54, R22 ;  /* 0x00000016360b7220 */ /* 0x001fe20000400000 */
[----:B------:R-:W-:Y:S01]  /*51c0*/  ISETP.GT.AND P0, PT, R0, 0x8, P0 ;  /* 0x000000080000780c */ /* 0x000fe20000704270 */
[----:B------:R0:W-:Y:S01]  /*51d0*/  @P1 STG.E desc[UR54][R4.64+0xc0], R7 ;  /* 0x0000c00704001986 */ /* 0x0001e2000c101936 */
[----:B------:R-:W-:-:S03]  /*51e0*/  ISETP.GT.AND P1, PT, R18, 0x40, PT ;  /* 0x000000401200780c */ /* 0x000fc60003f24270 */
[----:B------:R-:W-:Y:S01]  /*51f0*/  @P2 STG.E desc[UR54][R4.64+0xc4], R51 ;  /* 0x0000c43304002986 */ /* 0x000fe2000c101936 */
[-C--:B-1----:R-:W-:Y:S01]  /*5200*/  FMUL R9, R52, R22.reuse ;  /* 0x0000001634097220 */ /* 0x082fe20000400000 */
[----:B------:R-:W-:Y:S02]  /*5210*/  ISETP.GT.AND P2, PT, R0, 0x8, P5 ;  /* 0x000000080000780c */ /* 0x000fe40002f44270 */
[----:B------:R-:W-:Y:S02]  /*5220*/  ISETP.GT.AND P5, PT, R18, 0x41, PT ;  /* 0x000000411200780c */ /* 0x000fe40003fa4270 */
        /* <DEDUP_REMOVED lines=35> */
[-C--:B-1----:R-:W-:Y:S02]  /*5460*/  FMUL R7, R66, R22.reuse ;  /* 0x0000001642077220 */ /* 0x082fe40000400000 */
[----:B------:R1:W-:Y:S01]  /*5470*/  @P4 STG.E desc[UR54][R2.64+0x140], R9 ;  /* 0x0001400902004986 */ /* 0x0003e2000c101936 */
[C---:B------:R-:W-:Y:S02]  /*5480*/  ISETP.GT.AND P4, PT, R0.reuse, RZ, P5 ;  /* 0x000000ff0000720c */ /* 0x040fe40002f84270 */
[C---:B------:R-:W-:Y:S01]  /*5490*/  ISETP.GT.AND P5, PT, R0.reuse, 0x8, P5 ;  /* 0x000000080000780c */ /* 0x040fe20002fa4270 */
[----:B------:R-:W-:Y:S01]  /*54a0*/  @P3 STG.E desc[UR54][R2.64+0x144], R65 ;  /* 0x0001444102003986 */ /* 0x000fe2000c101936 */
[----:B------:R-:W-:Y:S01]  /*54b0*/  ISETP.GT.AND P3, PT, R0, RZ, P0 ;  /* 0x000000ff0000720c */ /* 0x000fe20000764270 */
[-C--:B0-----:R-:W-:Y:S01]  /*54c0*/  FMUL R11, R70, R22.reuse ;  /* 0x00000016460b7220 */ /* 0x081fe20000400000 */
[----:B------:R-:W-:Y:S01]  /*54d0*/  ISETP.GT.AND P0, PT, R0, 0x8, P0 ;  /* 0x000000080000780c */ /* 0x000fe20000704270 */
[----:B------:R0:W-:Y:S01]  /*54e0*/  @P1 STG.E desc[UR54][R4.64+0x140], R7 ;  /* 0x0001400704001986 */ /* 0x0001e2000c101936 */
[----:B------:R-:W-:Y:S01]  /*54f0*/  ISETP.GT.AND P1, PT, R18, 0x60, PT ;  /* 0x000000601200780c */ /* 0x000fe20003f24270 */
[----:B-1----:R-:W-:-:S02]  /*5500*/  FMUL R9, R68, R22 ;  /* 0x0000001644097220 */ /* 0x002fc40000400000 */
[----:B------:R-:W-:Y:S01]  /*5510*/  @P2 STG.E desc[UR54][R4.64+0x144], R67 ;  /* 0x0001444304002986 */ /* 0x000fe2000c101936 */
[----:B------:R-:W-:-:S03]  /*5520*/  ISETP.GT.AND P2, PT, R0, RZ, P1 ;  /* 0x000000ff0000720c */ /* 0x000fc60000f44270 */
[----:B------:R1:W-:Y:S01]  /*5530*/  @P4 STG.E desc[UR54][R2.64+0x160], R9 ;  /* 0x0001600902004986 */ /* 0x0003e2000c101936 */
[----:B------:R-:W-:Y:S01]  /*5540*/  ISETP.GT.AND P4, PT, R18, 0x61, PT ;  /* 0x000000611200780c */ /* 0x000fe20003f84270 */
[----:B0-----:R-:W-:Y:S02]  /*5550*/  FMUL R7, R72, R22 ;  /* 0x0000001648077220 */ /* 0x001fe40000400000 */
[----:B------:R-:W-:Y:S01]  /*5560*/  @P3 STG.E desc[UR54][R2.64+0x164], R69 ;  /* 0x0001644502003986 */ /* 0x000fe2000c101936 */
[----:B------:R-:W-:-:S03]  /*5570*/  ISETP.GT.AND P3, PT, R0, RZ, P4 ;  /* 0x000000ff0000720c */ /* 0x000fc60002764270 */
[----:B------:R0:W-:Y:S01]  /*5580*/  @P5 STG.E desc[UR54][R4.64+0x160], R11 ;  /* 0x0001600b04005986 */ /* 0x0001e2000c101936 */
[----:B------:R-:W-:-:S03]  /*5590*/  ISETP.GT.AND P5, PT, R0, 0x8, P4 ;  /* 0x000000080000780c */ /* 0x000fc600027a4270 */
[----:B------:R-:W-:Y:S01]  /*55a0*/  @P0 STG.E desc[UR54][R4.64+0x164], R71 ;  /* 0x0001644704000986 */ /* 0x000fe2000c101936 */
[----:B------:R-:W-:Y:S01]  /*55b0*/  ISETP.GT.AND P0, PT, R0, 0x8, P1 ;  /* 0x000000080000780c */ /* 0x000fe20000f04270 */
[-C--:B-1----:R-:W-:Y:S01]  /*55c0*/  FMUL R9, R74, R22.reuse ;  /* 0x000000164a097220 */ /* 0x082fe20000400000 */
[C---:B------:R-:W-:Y:S01]  /*55d0*/  ISETP.GT.AND P1, PT, R18.reuse, 0x68, PT ;  /* 0x000000681200780c */ /* 0x040fe20003f24270 */
[----:B------:R1:W-:Y:S01]  /*55e0*/  @P2 STG.E desc[UR54][R2.64+0x180], R7 ;  /* 0x0001800702002986 */ /* 0x0003e2000c101936 */
[----:B------:R-:W-:Y:S02]  /*55f0*/  ISETP.GT.AND P2, PT, R18, 0x69, PT ;  /* 0x000000691200780c */ /* 0x000fe40003f44270 */
[C---:B------:R-:W-:Y:S01]  /*5600*/  ISETP.GT.AND P4, PT, R0.reuse, RZ, P1 ;  /* 0x000000ff0000720c */ /* 0x040fe20000f84270 */
[----:B------:R-:W-:Y:S01]  /*5610*/  @P3 STG.E desc[UR54][R2.64+0x184], R73 ;  /* 0x0001844902003986 */ /* 0x000fe2000c101936 */
[----:B------:R-:W-:Y:S01]  /*5620*/  ISETP.GT.AND P3, PT, R0, RZ, P2 ;  /* 0x000000ff0000720c */ /* 0x000fe20001764270 */
[----:B0-----:R-:W-:Y:S01]  /*5630*/  FMUL R11, R80, R22 ;  /* 0x00000016500b7220 */ /* 0x001fe20000400000 */
[----:B------:R-:W-:-:S02]  /*5640*/  ISETP.GT.AND P1, PT, R0, 0x8, P1 ;  /* 0x000000080000780c */ /* 0x000fc40000f24270 */
[----:B------:R-:W-:Y:S01]  /*5650*/  ISETP.GT.AND P2, PT, R0, 0x8, P2 ;  /* 0x000000080000780c */ /* 0x000fe20001744270 */
[----:B------:R0:W-:Y:S01]  /*5660*/  @P0 STG.E desc[UR54][R4.64+0x180], R9 ;  /* 0x0001800904000986 */ /* 0x0001e2000c101936 */
[----:B------:R-:W-:Y:S01]  /*5670*/  ISETP.GT.AND P0, PT, R18, 0x70, PT ;  /* 0x000000701200780c */ /* 0x000fe20003f04270 */
[----:B-1----:R-:W-:Y:S02]  /*5680*/  FMUL R7, R76, R22 ;  /* 0x000000164c077220 */ /* 0x002fe40000400000 */
[----:B------:R-:W-:Y:S01]  /*5690*/  @P5 STG.E desc[UR54][R4.64+0x184], R75 ;  /* 0x0001844b04005986 */ /* 0x000fe2000c101936 */
[----:B------:R-:W-:Y:S02]  /*56a0*/  ISETP.GT.AND P6, PT, R0, RZ, P0 ;  /* 0x000000ff0000720c */ /* 0x000fe400007c4270 */
[C---:B------:R-:W-:Y:S01]  /*56b0*/  ISETP.GT.AND P5, PT, R18.reuse, 0x78, PT ;  /* 0x000000781200780c */ /* 0x040fe20003fa4270 */
[----:B------:R1:W-:Y:S01]  /*56c0*/  @P4 STG.E desc[UR54][R2.64+0x1a0], R7 ;  /* 0x0001a00702004986 */ /* 0x0003e2000c101936 */
[----:B------:R-:W-:-:S02]  /*56d0*/  ISETP.GT.AND P4, PT, R18, 0x79, PT ;  /* 0x000000791200780c */ /* 0x000fc40003f84270 */
[----:B------:R-:W-:Y:S01]  /*56e0*/  ISETP.GT.AND P0, PT, R0, 0x8, P0 ;  /* 0x000000080000780c */ /* 0x000fe20000704270 */
[----:B0-----:R-:W-:Y:S01]  /*56f0*/  FMUL R9, R78, R22 ;  /* 0x000000164e097220 */ /* 0x001fe20000400000 */
[----:B------:R-:W-:Y:S01]  /*5700*/  @P3 STG.E desc[UR54][R2.64+0x1a4], R77 ;  /* 0x0001a44d02003986 */ /* 0x000fe2000c101936 */
[----:B------:R-:W-:-:S03]  /*5710*/  ISETP.GT.AND P3, PT, R18, 0x71, PT ;  /* 0x000000711200780c */ /* 0x000fc60003f64270 */
[----:B------:R0:W-:Y:S01]  /*5720*/  @P1 STG.E desc[UR54][R4.64+0x1a0], R9 ;  /* 0x0001a00904001986 */ /* 0x0001e2000c101936 */
[C---:B------:R-:W-:Y:S02]  /*5730*/  ISETP.GT.AND P1, PT, R0.reuse, RZ, P3 ;  /* 0x000000ff0000720c */ /* 0x040fe40001f24270 */
[C---:B------:R-:W-:Y:S01]  /*5740*/  ISETP.GT.AND P3, PT, R0.reuse, 0x8, P3 ;  /* 0x000000080000780c */ /* 0x040fe20001f64270 */
[----:B------:R-:W-:Y:S01]  /*5750*/  @P2 STG.E desc[UR54][R4.64+0x1a4], R79 ;  /* 0x0001a44f04002986 */ /* 0x000fe2000c101936 */
[----:B------:R-:W-:Y:S01]  /*5760*/  ISETP.GT.AND P2, PT, R0, RZ, P5 ;  /* 0x000000ff0000720c */ /* 0x000fe20002f44270 */
[-C--:B-1----:R-:W-:Y:S01]  /*5770*/  FMUL R7, R82, R22.reuse ;  /* 0x0000001652077220 */ /* 0x082fe20000400000 */
[C---:B------:R-:W-:Y:S01]  /*5780*/  ISETP.GT.AND P5, PT, R0.reuse, 0x8, P5 ;  /* 0x000000080000780c */ /* 0x040fe20002fa4270 */
[----:B------:R1:W-:Y:S01]  /*5790*/  @P6 STG.E desc[UR54][R2.64+0x1c0], R11 ;  /* 0x0001c00b02006986 */ /* 0x0003e2000c101936 */
[C---:B------:R-:W-:Y:S02]  /*57a0*/  ISETP.GT.AND P6, PT, R0.reuse, RZ, P4 ;  /* 0x000000ff0000720c */ /* 0x040fe400027c4270 */
[----:B------:R-:W-:Y:S01]  /*57b0*/  ISETP.GT.AND P4, PT, R0, 0x8, P4 ;  /* 0x000000080000780c */ /* 0x000fe20002784270 */
[----:B0-----:R-:W-:-:S02]  /*57c0*/  FMUL R9, R84, R22 ;  /* 0x0000001654097220 */ /* 0x001fc40000400000 */
[----:B------:R-:W-:Y:S04]  /*57d0*/  @P1 STG.E desc[UR54][R2.64+0x1c4], R81 ;  /* 0x0001c45102001986 */ /* 0x000fe8000c101936 */
[----:B------:R-:W-:Y:S01]  /*57e0*/  @P0 STG.E desc[UR54][R4.64+0x1c0], R7 ;  /* 0x0001c00704000986 */ /* 0x000fe2000c101936 */
[----:B-1----:R-:W-:-:S03]  /*57f0*/  FMUL R11, R86, R22 ;  /* 0x00000016560b7220 */ /* 0x002fc60000400000 */
[----:B------:R-:W-:Y:S04]  /*5800*/  @P3 STG.E desc[UR54][R4.64+0x1c4], R83 ;  /* 0x0001c45304003986 */ /* 0x000fe8000c101936 */
[----:B------:R-:W-:Y:S04]  /*5810*/  @P2 STG.E desc[UR54][R2.64+0x1e0], R9 ;  /* 0x0001e00902002986 */ /* 0x000fe8000c101936 */
[----:B------:R0:W-:Y:S02]  /*5820*/  @P6 STG.E desc[UR54][R2.64+0x1e4], R85 ;  /* 0x0001e45502006986 */ /* 0x0001e4000c101936 */
[----:B0-----:R-:W-:-:S02]  /*5830*/  @P5 IMAD.MOV.U32 R2, RZ, RZ, R4 ;  /* 0x000000ffff025224 */ /* 0x001fc400078e0004 */
[----:B------:R-:W-:-:S05]  /*5840*/  @P5 IMAD.MOV.U32 R3, RZ, RZ, R5 ;  /* 0x000000ffff035224 */ /* 0x000fca00078e0005 */
[----:B------:R0:W-:Y:S04]  /*5850*/  @P5 STG.E desc[UR54][R2.64+0x1e0], R11 ;  /* 0x0001e00b02005986 */ /* 0x0001e8000c101936 */
[----:B------:R0:W-:Y:S02]  /*5860*/  @P4 STG.E desc[UR54][R4.64+0x1e4], R87 ;  /* 0x0001e45704004986 */ /* 0x0001e4000c101936 */
.L_x_157:
[----:B------:R-:W-:Y:S05]  /*5870*/  BSYNC B0 ;  /* 0x0000000000007941 */ /* 0x000fea0003800000 */
.L_x_31:
[----:B0-----:R-:W-:Y:S01]  /*5880*/  IMAD.U32 R2, RZ, RZ, UR52 ;  /* 0x00000034ff027e24 */ /* 0x001fe2000f8e00ff */
[----:B------:R-:W-:Y:S01]  /*5890*/  ULDC.64 UR4, c[0x0][0x650] ;  /* 0x0001940000047ab9 */ /* 0x000fe20000000a00 */
[----:B------:R-:W-:Y:S01]  /*58a0*/  IMAD.U32 R3, RZ, RZ, UR53 ;  /* 0x00000035ff037e24 */ /* 0x000fe2000f8e00ff */
[----:B------:R0:W-:Y:S01]  /*58b0*/  SYNCS.ARRIVE.TRANS64.A1T0 RZ, [R96+UR50], RZ ;  /* 0x000000ff60ff79a7 */ /* 0x0001e20008100032 */
[----:B------:R-:W-:Y:S01]  /*58c0*/  PRMT R0, RZ, 0x7610, R0 ;  /* 0x00007610ff007816 */ /* 0x000fe20000000000 */
[----:B------:R-:W-:Y:S01]  /*58d0*/  IMAD.MOV.U32 R18, RZ, RZ, -0x1 ;  /* 0xffffffffff127424 */ /* 0x000fe200078e00ff */
[----:B------:R-:W-:Y:S01]  /*58e0*/  LEA R16, P0, R2, R16, 0x1 ;  /* 0x0000001002107211 */ /* 0x000fe200078008ff */
[----:B------:R-:W-:Y:S02]  /*58f0*/  IMAD.MOV.U32 R2, RZ, RZ, -0x1 ;  /* 0xffffffffff027424 */ /* 0x000fe400078e00ff */
[----:B------:R-:W-:Y:S01]  /*5900*/  IMAD.MOV.U32 R19, RZ, RZ, -0x1 ;  /* 0xffffffffff137424 */ /* 0x000fe200078e00ff */
[----:B------:R-:W-:-:S02]  /*5910*/  IADD3.X R17, R17, UR41, RZ, P0, !PT ;  /* 0x0000002911117c10 */ /* 0x000fc400087fe4ff */
[----:B------:R-:W-:-:S04]  /*5920*/  ISETP.GE.U32.AND P0, PT, R16, UR4, PT ;  /* 0x0000000410007c0c */ /* 0x000fc8000bf06070 */
[----:B------:R-:W-:-:S13]  /*5930*/  ISETP.GE.U32.AND.EX P0, PT, R17, UR5, PT, P0 ;  /* 0x0000000511007c0c */ /* 0x000fda000bf06100 */
[----:B0-----:R-:W-:Y:S05]  /*5940*/  @P0 BRA `(.L_x_158) ;  /* 0x0000000400700947 */ /* 0x001fea0003800000 */
[----:B------:R-:W0:Y:S01]  /*5950*/  S2UR UR7, SR_CTAID.X ;  /* 0x00000000000779c3 */ /* 0x000e220000002500 */
[----:B------:R-:W-:Y:S01]  /*5960*/  ULDC.64 UR4, c[0x0][0x628] ;  /* 0x00018a0000047ab9 */ /* 0x000fe20000000a00 */
[----:B------:R-:W-:Y:S01]  /*5970*/  ULDC UR6, c[0x0][0x150] ;  /* 0x0000540000067ab9 */ /* 0x000fe20000000800 */
[----:B------:R-:W-:Y:S01]  /*5980*/  ISETP.NE.U32.AND P0, PT, RZ, UR4, PT ;  /* 0x00000004ff007c0c */ /* 0x000fe2000bf05070 */
[----:B------:R-:W-:Y:S01]  /*5990*/  ULDC UR15, c[0x0][0x630] ;  /* 0x00018c00000f7ab9 */ /* 0x000fe20000000800 */
[C---:B------:R-:W-:Y:S02]  /*59a0*/  R2UR UR17, R16.reuse ;  /* 0x00000000101172ca */ /* 0x040fe400000e0000 */
[----:B------:R-:W-:Y:S01]  /*59b0*/  ISETP.NE.AND.EX P0, PT, RZ, UR5, PT, P0 ;  /* 0x00000005ff007c0c */ /* 0x000fe2000bf05300 */
[----:B------:R-:W1:Y:S01]  /*59c0*/  S2UR UR16, SR_CTAID.Y ;  /* 0x00000000001079c3 */ /* 0x000e620000002600 */
[----:B------:R-:W-:Y:S02]  /*59d0*/  R2UR UR12, R16 ;  /* 0x00000000100c72ca */ /* 0x000fe400000e0000 */
[----:B------:R-:W-:-:S02]  /*59e0*/  R2UR UR13, R17 ;  /* 0x00000000110d72ca */ /* 0x000fc400000e0000 */
[----:B0-----:R-:W-:-:S05]  /*59f0*/  I2FP.F32.U32 R0, UR7 ;  /* 0x0000000700007c45 */ /* 0x001fca0008201000 */
[----:B------:R-:W-:Y:S01]  /*5a00*/  FMUL R0, R0, UR6 ;  /* 0x0000000600007c20 */ /* 0x000fe20008400000 */
[----:B------:R-:W-:Y:S01]  /*5a10*/  ULDC UR6, c[0x0][0x154] ;  /* 0x0000550000067ab9 */ /* 0x000fe20000000800 */
[----:B-1----:R-:W-:-:S04]  /*5a20*/  I2FP.F32.U32 R2, UR16 ;  /* 0x0000001000027c45 */ /* 0x002fc80008201000 */
[----:B------:R-:W0:Y:S01]  /*5a30*/  F2I.U32.TRUNC.NTZ R0, R0 ;  /* 0x0000000000007305 */ /* 0x000e22000020f000 */
[----:B------:R-:W-:Y:S01]  /*5a40*/  FMUL R2, R2, UR6 ;  /* 0x0000000602027c20 */ /* 0x000fe20008400000 */
[----:B------:R-:W-:Y:S06]  /*5a50*/  @!P0 BRA `(.L_x_159) ;  /* 0x0000000000308947 */ /* 0x000fec0003800000 */
        /* <DEDUP_REMOVED lines=12> */
.L_x_159:
[----:B------:R-:W-:Y:S01]  /*5b20*/  USHF.R.U64 UR6, UR12, UR15, UR13 ;  /* 0x0000000f0c067299 */ /* 0x000fe2000800120d */
[----:B------:R-:W-:Y:S01]  /*5b30*/  R2UR UR5, R17 ;  /* 0x00000000110572ca */ /* 0x000fe200000e0000 */
[----:B------:R-:W-:Y:S01]  /*5b40*/  USHF.R.U32.HI UR4, URZ, UR15, UR13 ;  /* 0x0000000f3f047299 */ /* 0x000fe2000801160d */
[----:B------:R-:W1:Y:S01]  /*5b50*/  F2I.U32.TRUNC.NTZ R2, R2 ;  /* 0x0000000200027305 */ /* 0x000e62000020f000 */
[----:B------:R-:W-:Y:S01]  /*5b60*/  UIADD3 UR9, UP0, URZ, -UR6, URZ ;  /* 0x800000063f097290 */ /* 0x000fe2000ff1e03f */
[----:B------:R-:W-:Y:S01]  /*5b70*/  ULDC.64 UR10, c[0x0][0x620] ;  /* 0x00018800000a7ab9 */ /* 0x000fe20000000a00 */
[----:B------:R-:W-:Y:S02]  /*5b80*/  ULDC UR14, c[0x0][0x608] ;  /* 0x00018200000e7ab9 */ /* 0x000fe40000000800 */
[----:B------:R-:W-:Y:S01]  /*5b90*/  UIADD3.X UR4, URZ, ~UR4, URZ, UP0, !UPT ;  /* 0x800000043f047290 */ /* 0x000fe200087fe43f */
[----:B------:R-:W-:Y:S01]  /*5ba0*/  ULDC UR15, c[0x0][0x658] ;  /* 0x00019600000f7ab9 */ /* 0x000fe20000000800 */
[----:B------:R-:W-:-:S02]  /*5bb0*/  ULDC UR12, c[0x0][0x144] ;  /* 0x00005100000c7ab9 */ /* 0x000fc40000000800 */
[----:B------:R-:W-:Y:S01]  /*5bc0*/  UIMAD UR8, UR4, UR10, URZ ;  /* 0x0000000a040872a4 */ /* 0x000fe2000f8e023f */
[----:B------:R-:W-:Y:S02]  /*5bd0*/  ULDC UR22, c[0x0][0x148] ;  /* 0x0000520000167ab9 */ /* 0x000fe40000000800 */
[----:B------:R-:W-:Y:S01]  /*5be0*/  UMOV UR4, UR17 ;  /* 0x0000001100047c82 */ /* 0x000fe20008000000 */
[----:B------:R-:W-:Y:S02]  /*5bf0*/  UIMAD UR8, UR9, UR11, UR8 ;  /* 0x0000000b090872a4 */ /* 0x000fe4000f8e0208 */
[----:B------:R-:W-:Y:S01]  /*5c00*/  UIMAD.WIDE.U32 UR4, UR9, UR10, UR4 ;  /* 0x0000000a090472a5 */ /* 0x000fe2000f8e0004 */
[----:B0-----:R-:W-:Y:S01]  /*5c10*/  R2UR UR9, R0 ;  /* 0x00000000000972ca */ /* 0x001fe200000e0000 */
[----:B------:R-:W-:Y:S01]  /*5c20*/  ULDC UR20, c[0x0][0x648] ;  /* 0x0001920000147ab9 */ /* 0x000fe20000000800 */
[----:B-1----:R-:W-:Y:S01]  /*5c30*/  R2UR UR13, R2 ;  /* 0x00000000020d72ca */ /* 0x002fe200000e0000 */
[----:B------:R-:W-:Y:S01]  /*5c40*/  UIADD3 UR8, UR5, UR8, URZ ;  /* 0x0000000805087290 */ /* 0x000fe2000fffe03f */
[----:B------:R-:W-:-:S02]  /*5c50*/  ULDC UR21, c[0x0][0x638] ;  /* 0x00018e0000157ab9 */ /* 0x000fc40000000800 */
[----:B------:R-:W-:Y:S02]  /*5c60*/  ULDC UR5, c[0x0][0x618] ;  /* 0x0001860000057ab9 */ /* 0x000fe40000000800 */
[----:B------:R-:W-:Y:S02]  /*5c70*/  USHF.R.U64 UR10, UR4, UR5, UR8 ;  /* 0x00000005040a7299 */ /* 0x000fe40008001208 */
[----:B------:R-:W-:-:S03]  /*5c80*/  USHF.R.U32.HI UR8, URZ, UR5, UR8 ;  /* 0x000000053f087299 */ /* 0x000fc60008011608 */
[----:B------:R-:W-:Y:S01]  /*5c90*/  ULDC.64 UR4, c[0x0][0x640] ;  /* 0x0001900000047ab9 */ /* 0x000fe20000000a00 */
[----:B------:R-:W-:Y:S01]  /*5ca0*/  USHF.R.U64 UR11, UR10, UR14, UR8 ;  /* 0x0000000e0a0b7299 */ /* 0x000fe20008001208 */
[----:B------:R-:W-:Y:S01]  /*5cb0*/  ISETP.NE.U32.AND P0, PT, RZ, UR4, PT ;  /* 0x00000004ff007c0c */ /* 0x000fe2000bf05070 */
[----:B------:R-:W-:Y:S02]  /*5cc0*/  USHF.R.U32.HI UR8, URZ, UR14, UR8 ;  /* 0x0000000e3f087299 */ /* 0x000fe40008011608 */
[----:B------:R-:W-:Y:S01]  /*5cd0*/  UIADD3 UR9, -UR9, URZ, URZ ;  /* 0x0000003f09097290 */ /* 0x000fe2000fffe13f */
[----:B------:R-:W-:Y:S01]  /*5ce0*/  ISETP.NE.AND.EX P0, PT, RZ, UR5, PT, P0 ;  /* 0x00000005ff007c0c */ /* 0x000fe2000bf05300 */
[----:B------:R-:W-:Y:S02]  /*5cf0*/  USHF.R.U64 UR17, UR11, UR15, UR8 ;  /* 0x0000000f0b117299 */ /* 0x000fe40008001208 */
[----:B------:R-:W-:Y:S02]  /*5d00*/  UIADD3 UR18, -UR13, URZ, URZ ;  /* 0x0000003f0d127290 */ /* 0x000fe4000fffe13f */
[----:B------:R-:W-:-:S02]  /*5d10*/  USHF.R.U32.HI UR15, URZ, UR15, UR8 ;  /* 0x0000000f3f0f7299 */ /* 0x000fc40008011608 */
[----:B------:R-:W-:Y:S01]  /*5d20*/  UIMAD UR19, UR12, UR9, UR7 ;  /* 0x000000090c1372a4 */ /* 0x000fe2000f8e0207 */
[----:B------:R-:W-:-:S05]  /*5d30*/  UMOV UR14, UR17 ;  /* 0x00000011000e7c82 */ /* 0x000fca0008000000 */
[----:B------:R-:W-:Y:S06]  /*5d40*/  @!P0 BRA `(.L_x_160) ;  /* 0x0000000000288947 */ /* 0x000fec0003800000 */
        /* <DEDUP_REMOVED lines=10> */
.L_x_160:
        /* <DEDUP_REMOVED lines=9> */
[----:B------:R-:W-:Y:S01]  /*5e80*/  UIMAD UR5, UR7, UR21, UR17 ;  /* 0x00000015070572a4 */ /* 0x000fe2000f8e0211 */
[----:B------:R-:W-:Y:S02]  /*5e90*/  ULDC UR8, c[0x0][0x600] ;  /* 0x0001800000087ab9 */ /* 0x000fe40000000800 */
[----:B------:R-:W-:Y:S01]  /*5ea0*/  ULDC UR7, c[0x0][0x610] ;  /* 0x0001840000077ab9 */ /* 0x000fe20000000800 */
[----:B------:R-:W-:Y:S02]  /*5eb0*/  UIMAD UR5, UR5, UR8, UR10 ;  /* 0x00000008050572a4 */ /* 0x000fe4000f8e020a */
[----:B------:R-:W-:-:S04]  /*5ec0*/  UIMAD UR4, UR4, UR7, UR19 ;  /* 0x00000007040472a4 */ /* 0x000fc8000f8e0213 */
[----:B------:R-:W-:Y:S02]  /*5ed0*/  USEL UR7, UR5, UR4, !UP0 ;  /* 0x0000000405077287 */ /* 0x000fe4000c000000 */
[----:B------:R-:W-:-:S04]  /*5ee0*/  USEL UR4, UR4, UR5, !UP0 ;  /* 0x0000000504047287 */ /* 0x000fc8000c000000 */
[----:B------:R-:W-:Y:S02]  /*5ef0*/  IMAD.U32 R2, RZ, RZ, UR7 ;  /* 0x00000007ff027e24 */ /* 0x000fe4000f8e00ff */
[----:B------:R-:W-:-:S07]  /*5f00*/  IMAD.U32 R18, RZ, RZ, UR4 ;  /* 0x00000004ff127e24 */ /* 0x000fce000f8e00ff */
.L_x_158:
[----:B------:R-:W-:Y:S01]  /*5f10*/  UIADD3 UR45, UR36, UR45, URZ ;  /* 0x0000002d242d7290 */ /* 0x000fe2000fffe03f */
[----:B------:R-:W-:Y:S02]  /*5f20*/  LOP3.LUT P0, RZ, R0, 0xff, RZ, 0xc0, !PT ;  /* 0x000000ff00ff7812 */ /* 0x000fe4000780c0ff */
[----:B------:R-:W-:Y:S01]  /*5f30*/  LOP3.LUT R98, R98, 0x1, RZ, 0x3c, !PT ;  /* 0x0000000162627812 */ /* 0x000fe200078e3cff */
[----:B------:R-:W-:Y:S02]  /*5f40*/  USHF.R.U32.HI UR4, URZ, 0x2, UR45 ;  /* 0x000000023f047899 */ /* 0x000fe4000801162d */
[----:B------:R-:W-:Y:S02]  /*5f50*/  UISETP.GT.U32.AND UP0, UPT, UR45, 0x3, UPT ;  /* 0x000000032d00788c */ /* 0x000fe4000bf04070 */
[----:B------:R-:W-:Y:S02]  /*5f60*/  ULOP3.LUT UR4, UR4, 0x1, URZ, 0xc0, !UPT ;  /* 0x0000000104047892 */ /* 0x000fe4000f8ec03f */
[----:B------:R-:W-:-:S02]  /*5f70*/  UISETP.LT.U32.AND UP0, UPT, UR36, 0x4, UP0 ;  /* 0x000000042400788c */ /* 0x000fc40008701070 */
[----:B------:R-:W-:Y:S02]  /*5f80*/  UISETP.NE.U32.AND UP1, UPT, UR4, 0x1, UPT ;  /* 0x000000010400788c */ /* 0x000fe4000bf25070 */
[----:B------:R-:W-:Y:S02]  /*5f90*/  USEL UR5, URZ, 0x1, !UP0 ;  /* 0x000000013f057887 */ /* 0x000fe4000c000000 */
[----:B------:R-:W-:Y:S02]  /*5fa0*/  UISETP.GT.U32.AND UP1, UPT, UR36, 0x3, !UP1 ;  /* 0x000000032400788c */ /* 0x000fe4000cf24070 */
[----:B------:R-:W-:Y:S02]  /*5fb0*/  ULOP3.LUT UR45, UR45, 0x3, URZ, 0xc0, !UPT ;  /* 0x000000032d2d7892 */ /* 0x000fe4000f8ec03f */
[----:B------:R-:W-:-:S04]  /*5fc0*/  USEL UR4, URZ, 0x1, !UP1 ;  /* 0x000000013f047887 */ /* 0x000fc8000c800000 */
[----:B------:R-:W-:Y:S01]  /*5fd0*/  ULOP3.LUT UR48, UR4, UR48, UR5, 0x96, !UPT ;  /* 0x0000003004307292 */ /* 0x000fe2000f8e9605 */
[----:B------:R-:W-:Y:S11]  /*5fe0*/  @P0 BRA `(.L_x_161) ;  /* 0xffffffb4008c0947 */ /* 0x000ff6000383ffff */
[----:B------:R-:W-:Y:S05]  /*5ff0*/  EXIT ;  /* 0x000000000000794d */ /* 0x000fea0003800000 */
.L_x_12:
[----:B------:R-:W-:-:S08]  /*6000*/  ISETP.NE.AND P0, PT, RZ, UR8, PT ;  /* 0x00000008ff007c0c */ /* 0x000fd0000bf05270 */
[----:B-----5:R-:W0:-:S00]  /*6010*/  USETMAXREG.DEALLOC.CTAPOOL 0x28 ;  /* 0x00000028000079c8 */ /* 0x020e0000080e0500 */
[----:B------:R-:W-:Y:S05]  /*6020*/  @P0 EXIT ;  /* 0x000000000000094d */ /* 0x000fea0003800000 */
[----:B0-----:R-:W-:Y:S01]  /*6030*/  LOP3.LUT P0, RZ, R0, 0xff, RZ, 0xc0, !PT ;  /* 0x000000ff00ff7812 */ /* 0x001fe2000780c0ff */
[----:B------:R-:W-:Y:S02]  /*6040*/  IMAD.MOV.U32 R8, RZ, RZ, 0x1 ;  /* 0x00000001ff087424 */ /* 0x000fe400078e00ff */
[----:B------:R-:W-:-:S10]  /*6050*/  IMAD.MOV.U32 R0, RZ, RZ, RZ ;  /* 0x000000ffff007224 */ /* 0x000fd400078e00ff */
[----:B------:R-:W-:Y:S05]  /*6060*/  @!P0 BRA `(.L_x_162) ;  /* 0x0000000c00448947 */ /* 0x000fea0003800000 */
[----:B------:R-:W-:Y:S01]  /*6070*/  LOP3.LUT P0, RZ, R4, 0x1f, RZ, 0xc0, !PT ;  /* 0x0000001f04ff7812 */ /* 0x000fe2000780c0ff */
[----:B------:R-:W-:Y:S01]  /*6080*/  ULDC UR5, c[0x0][0x658] ;  /* 0x0001960000057ab9 */ /* 0x000fe20000000800 */
[----:B------:R-:W-:Y:S01]  /*6090*/  UMOV UR6, 0xffffffff ;  /* 0xffffffff00067882 */ /* 0x000fe20000000000 */
[----:B------:R-:W-:Y:S01]  /*60a0*/  BSSY B0, `(.L_x_162) ;  /* 0x00000cd000007945 */ /* 0x000fe20003800000 */
[----:B------:R-:W-:Y:S01]  /*60b0*/  USHF.L.U32 UR6, UR6, UR5, URZ ;  /* 0x0000000506067299 */ /* 0x000fe2000800063f */
[C---:B------:R-:W-:Y:S01]  /*60c0*/  ISETP.NE.AND P3, PT, R3.reuse, RZ, PT ;  /* 0x000000ff0300720c */ /* 0x040fe20003f65270 */
[----:B------:R-:W-:Y:S01]  /*60d0*/  IMAD.MOV.U32 R9, RZ, RZ, 0x1 ;  /* 0x00000001ff097424 */ /* 0x000fe200078e00ff */
[----:B------:R-:W-:Y:S01]  /*60e0*/  ISETP.NE.OR P0, PT, R3, RZ, !P0 ;  /* 0x000000ff0300720c */ /* 0x000fe20004705670 */
[----:B------:R-:W-:Y:S01]  /*60f0*/  IMAD.MOV.U32 R8, RZ, RZ, 0x1 ;  /* 0x00000001ff087424 */ /* 0x000fe200078e00ff */
[----:B------:R-:W-:Y:S01]  /*6100*/  ULDC UR4, c[0x0][0x600] ;  /* 0x0001800000047ab9 */ /* 0x000fe20000000800 */
[----:B------:R-:W-:Y:S01]  /*6110*/  IMAD.MOV.U32 R0, RZ, RZ, RZ ;  /* 0x000000ffff007224 */ /* 0x000fe200078e00ff */
[----:B------:R-:W-:Y:S01]  /*6120*/  UMOV UR7, 0x1 ;  /* 0x0000000100077882 */ /* 0x000fe20000000000 */
[----:B------:R-:W-:-:S02]  /*6130*/  UIADD3 UR21, UR37, 0x1, URZ ;  /* 0x0000000125157890 */ /* 0x000fc4000fffe03f */
[----:B------:R-:W-:Y:S02]  /*6140*/  ULOP3.LUT UR13, UR40, 0x2, URZ, 0xfc, !UPT ;  /* 0x00000002280d7892 */ /* 0x000fe4000f8efc3f */
[----:B------:R-:W-:Y:S02]  /*6150*/  UIADD3 UR4, UR4, -0x1, URZ ;  /* 0xffffffff04047890 */ /* 0x000fe4000fffe03f */
[----:B------:R-:W-:Y:S02]  /*6160*/  USHF.L.U32 UR5, UR7, UR5, URZ ;  /* 0x0000000507057299 */ /* 0x000fe4000800063f */
[----:B------:R-:W-:Y:S01]  /*6170*/  ULOP3.LUT UR6, URZ, UR6, URZ, 0x33, !UPT ;  /* 0x000000063f067292 */ /* 0x000fe2000f8e333f */
[----:B------:R-:W-:-:S11]  /*6180*/  ULDC.64 UR30, c[0x0][0x198] ;  /* 0x00006600001e7ab9 */ /* 0x000fd60000000a00 */
.L_x_174:
[----:B------:R-:W-:-:S03]  /*6190*/  UMOV UR7, 0xffffffff ;  /* 0xffffffff00077882 */ /* 0x000fc60000000000 */
[----:B------:R-:W-:Y:S05]  /*61a0*/  BRA.DIV UR7, `(.L_x_163) ;  /* 0x00000012070c7947 */ /* 0x000fea000b800000 */
[----:B------:R-:W-:-:S13]  /*61b0*/  ELECT P6, URZ, PT ;  /* 0x00000000003f782f */ /* 0x000fda00038c0000 */
.L_x_187:
[----:B------:R-:W0:Y:S01]  /*61c0*/  LDC R3, c[0x0][0x28c] ;  /* 0x0000a300ff037b82 */ /* 0x000e220000000800 */
[----:B------:R-:W-:Y:S01]  /*61d0*/  BSSY B1, `(.L_x_164) ;  /* 0x0000044000017945 */ /* 0x000fe20003800000 */
[----:B0-----:R-:W-:-:S13]  /*61e0*/  ISETP.LT.OR P6, PT, R3, 0x1, !P6 ;  /* 0x000000010300780c */ /* 0x001fda00077c1670 */
[----:B------:R-:W-:Y:S05]  /*61f0*/  @P6 BRA `(.L_x_165) ;  /* 0x0000000400046947 */ /* 0x000fea0003800000 */
[----:B------:R-:W-:Y:S02]  /*6200*/  IMAD.SHL.U32 R6, R2, 0x80, RZ ;  /* 0x0000008002067824 */ /* 0x000fe400078e00ff */
[----:B------:R-:W-:Y:S02]  /*6210*/  IMAD.SHL.U32 R18, R18, 0x40, RZ ;  /* 0x0000004012127824 */ /* 0x000fe400078e00ff */
[----:B------:R-:W-:Y:S02]  /*6220*/  IMAD.MOV.U32 R11, RZ, RZ, RZ ;  /* 0x000000ffff0b7224 */ /* 0x000fe400078e00ff */
[----:B------:R-:W-:Y:S02]  /*6230*/  IMAD.U32 R12, RZ, RZ, UR21 ;  /* 0x00000015ff0c7e24 */ /* 0x000fe4000f8e00ff */
[----:B------:R-:W-:Y:S02]  /*6240*/  IMAD.MOV.U32 R2, RZ, RZ, R8 ;  /* 0x000000ffff027224 */ /* 0x000fe400078e0008 */
[----:B------:R-:W-:-:S07]  /*6250*/  IMAD.MOV.U32 R3, RZ, RZ, R0 ;  /* 0x000000ffff037224 */ /* 0x000fce00078e0000 */
.L_x_169:
[----:B------:R-:W0:Y:S01]  /*6260*/  S2R R5, SR_CgaCtaId ;  /* 0x0000000000057919 */ /* 0x000e220000008800 */
[----:B------:R-:W-:-:S04]  /*6270*/  MOV R4, 0x400 ;  /* 0x0000040000047802 */ /* 0x000fc80000000f00 */
[----:B0-----:R-:W-:Y:S02]  /*6280*/  LEA R10, R5, R4, 0x18 ;  /* 0x00000004050a7211 */ /* 0x001fe400078ec0ff */
[----:B------:R-:W-:Y:S01]  /*6290*/  SHF.L.U32 R4, R2, 0x1f, RZ ;  /* 0x0000001f02047819 */ /* 0x000fe200000006ff */
[----:B------:R-:W0:Y:S02]  /*62a0*/  @!P3 LDC R5, c[0x0][0x500] ;  /* 0x00014000ff05bb82 */ /* 0x000e240000000800 */
[----:B------:R-:W-:-:S04]  /*62b0*/  IMAD R7, R3, 0x8, R10 ;  /* 0x0000000803077824 */ /* 0x000fc800078e020a */
[----:B------:R-:W1:Y:S02]  /*62c0*/  SYNCS.PHASECHK.TRANS64.TRYWAIT P1, [R7+URZ+0x20], R4 ;  /* 0x00002004070075a7 */ /* 0x000e64000802017f */
[----:B-1----:R-:W-:Y:S05]  /*62d0*/  @!P1 BRA `(.L_x_166) ;  /* 0x0000000c00e09947 */ /* 0x002fea0003800000 */
.L_x_188:
[----:B------:R-:W-:Y:S01]  /*62e0*/  UPRMT UR7, UR13, 0x9910, URZ ;  /* 0x000099100d077896 */ /* 0x000fe2000800003f */
[----:B0-----:R0:W-:Y:S03]  /*62f0*/  @!P3 SYNCS.ARRIVE.TRANS64 RZ, [R7+URZ], R5 ;  /* 0x0000000507ffb9a7 */ /* 0x0011e6000800003f */
[----:B------:R-:W-:-:S06]  /*6300*/  UISETP.NE.AND UP0, UPT, UR7, 0x2, UPT ;  /* 0x000000020700788c */ /* 0x000fcc000bf05270 */
[----:B------:R-:W-:-:S13]  /*6310*/  PLOP3.LUT P1, PT, PT, PT, UP0, 0x80, 0x0 ;  /* 0x000000000000781c */ /* 0x000fda0003f2f008 */
[----:B0-----:R-:W-:Y:S05]  /*6320*/  @P1 BRA `(.L_x_167) ;  /* 0x0000000000041947 */ /* 0x001fea0003800000 */
[----:B------:R-:W-:Y:S01]  /*6330*/  BPT.TRAP 0x1 ;  /* 0x000000040000795c */ /* 0x000fe20000300000 */
.L_x_167:
[----:B------:R-:W-:Y:S05]  /*6340*/  @P0 BRA `(.L_x_168) ;  /* 0x0000000000040947 */ /* 0x000fea0003800000 */
[----:B------:R-:W-:Y:S01]  /*6350*/  BPT.TRAP 0x1 ;  /* 0x000000040000795c */ /* 0x000fe20000300000 */
.L_x_168:
[--C-:B-1----:R-:W-:Y:S01]  /*6360*/  IMAD R4, R3, 0x4000, R10.reuse ;  /* 0x0000400003047824 */ /* 0x102fe200078e020a */
[----:B------:R-:W-:Y:S01]  /*6370*/  R2UR UR34, R11 ;  /* 0x000000000b2272ca */ /* 0x000fe200000e0000 */
[----:B------:R-:W-:Y:S01]  /*6380*/  IMAD R10, R3, 0x8000, R10 ;  /* 0x00008000030a7824 */ /* 0x000fe200078e020a */
[----:B------:R-:W-:Y:S01]  /*6390*/  R2UR UR33, R7 ;  /* 0x00000000072172ca */ /* 0x000fe200000e0000 */
[----:B------:R-:W-:Y:S01]  /*63a0*/  VIADD R12, R12, 0xffffffff ;  /* 0xffffffff0c0c7836 */ /* 0x000fe20000000000 */
[----:B------:R-:W-:Y:S01]  /*63b0*/  R2UR UR24, R4 ;  /* 0x00000000041872ca */ /* 0x000fe200000e0000 */
[----:B------:R-:W-:Y:S01]  /*63c0*/  UIADD3 UR14, UP0, UR30, 0xf0, URZ ;  /* 0x000000f01e0e7890 */ /* 0x000fe2000ff1e03f */
[----:B------:R-:W-:Y:S01]  /*63d0*/  R2UR UR8, R10 ;  /* 0x000000000a0872ca */ /* 0x000fe200000e0000 */
[----:B------:R-:W-:Y:S01]  /*63e0*/  UIADD3 UR42, UP1, UR30, 0x1f0, URZ ;  /* 0x000001f01e2a7890 */ /* 0x000fe2000ff3e03f */
[----:B------:R-:W-:Y:S01]  /*63f0*/  R2UR UR36, R19 ;  /* 0x00000000132472ca */ /* 0x000fe200000e0000 */
[----:B------:R-:W-:Y:S01]  /*6400*/  UIADD3.X UR15, URZ, UR31, URZ, UP0, !UPT ;  /* 0x0000001f3f0f7290 */ /* 0x000fe200087fe43f */
[----:B------:R-:W-:Y:S01]  /*6410*/  R2UR UR35, R18 ;  /* 0x00000000122372ca */ /* 0x000fe200000e0000 */
[----:B------:R-:W-:Y:S01]  /*6420*/  UIADD3.X UR43, URZ, UR31, URZ, UP1, !UPT ;  /* 0x0000001f3f2b7290 */ /* 0x000fe20008ffe43f */
[----:B------:R-:W-:Y:S01]  /*6430*/  R2UR UR19, R6 ;  /* 0x00000000061372ca */ /* 0x000fe200000e0000 */
[----:B------:R-:W-:Y:S01]  /*6440*/  UIADD3 UR26, UR34, 0x20, URZ ;  /* 0x00000020221a7890 */ /* 0x000fe2000fffe03f */
[----:B------:R-:W-:Y:S01]  /*6450*/  ISETP.GT.AND P2, PT, R12, 0x1, PT ;  /* 0x000000010c00780c */ /* 0x000fe20003f44270 */
[----:B------:R-:W-:Y:S01]  /*6460*/  VIADD R3, R3, 0x1 ;  /* 0x0000000103037836 */ /* 0x000fe20000000000 */
[----:B------:R-:W-:Y:S01]  /*6470*/  UMOV UR22, 0x0 ;  /* 0x0000000000167882 */ /* 0x000fe20000000000 */
[----:B------:R-:W-:Y:S01]  /*6480*/  UIADD3 UR32, UR24, 0x180, URZ ;  /* 0x0000018018207890 */ /* 0x000fe2000fffe03f */
[----:B------:R-:W-:Y:S01]  /*6490*/  VIADD R11, R11, 0x40 ;  /* 0x000000400b0b7836 */ /* 0x000fe20000000000 */
[----:B------:R-:W-:Y:S01]  /*64a0*/  UIADD3 UR24, UR24, 0x2180, URZ ;  /* 0x0000218018187890 */ /* 0x000fe2000fffe03f */
[----:B------:R-:W-:Y:S01]  /*64b0*/  ISETP.NE.AND P1, PT, R3, 0x4, PT ;  /* 0x000000040300780c */ /* 0x000fe20003f25270 */
[----:B------:R-:W-:-:S02]  /*64c0*/  UIADD3 UR16, UR8, 0x10180, URZ ;  /* 0x0001018008107890 */ /* 0x000fc4000fffe03f */
[----:B------:R-:W-:Y:S01]  /*64d0*/  UIADD3 UR8, UR8, 0x14180, URZ ;  /* 0x0001418008087890 */ /* 0x000fe2000fffe03f */
[----:B------:R-:W-:Y:S01]  /*64e0*/  SEL R5, RZ, 0x1, P1 ;  /* 0x00000001ff057807 */ /* 0x000fe20000800000 */
[----:B------:R-:W-:Y:S01]  /*64f0*/  UMOV UR23, 0x10000000 ;  /* 0x1000000000177882 */ /* 0x000fe20000000000 */
[----:B------:R-:W-:Y:S01]  /*6500*/  UMOV UR25, UR33 ;  /* 0x0000002100197c82 */ /* 0x000fe20008000000 */
[----:B------:R-:W-:Y:S01]  /*6510*/  UMOV UR28, UR36 ;  /* 0x00000024001c7c82 */ /* 0x000fe20008000000 */
[----:B------:R-:W-:Y:S01]  /*6520*/  UMOV UR27, UR35 ;  /* 0x00000023001b7c82 */ /* 0x000fe20008000000 */
[----:B------:R-:W-:Y:S01]  /*6530*/  UMOV UR17, UR33 ;  /* 0x0000002100117c82 */ /* 0x000fe20008000000 */
[----:B------:R-:W-:Y:S01]  /*6540*/  UMOV UR18, UR34 ;  /* 0x0000002200127c82 */ /* 0x000fe20008000000 */
[----:B------:R-:W-:Y:S01]  /*6550*/  UMOV UR20, UR36 ;  /* 0x0000002400147c82 */ /* 0x000fe20008000000 */
[----:B------:R0:W-:Y:S01]  /*6560*/  UTMALDG.3D [UR32], [UR14], desc[UR22] ;  /* 0x000016200e0075b4 */ /* 0x0001e20008011000 */
[----:B------:R-:W-:Y:S01]  /*6570*/  UMOV UR9, UR33 ;  /* 0x0000002100097c82 */ /* 0x000fe20008000000 */
[----:B------:R-:W-:Y:S01]  /*6580*/  UMOV UR11, UR19 ;  /* 0x00000013000b7c82 */ /* 0x000fe20008000000 */
[----:B------:R-:W-:Y:S01]  /*6590*/  UMOV UR12, UR36 ;  /* 0x00000024000c7c82 */ /* 0x000fe20008000000 */
[----:B------:R-:W-:Y:S01]  /*65a0*/  UMOV UR10, UR26 ;  /* 0x0000001a000a7c82 */ /* 0x000fe20008000000 */
[----:B------:R-:W-:-:S02]  /*65b0*/  LOP3.LUT R2, R2, R5, RZ, 0x3c, !PT ;  /* 0x0000000502027212 */ /* 0x000fc400078e3cff */
[----:B------:R-:W-:Y:S01]  /*65c0*/  SEL R3, R3, RZ, P1 ;  /* 0x000000ff03037207 */ /* 0x000fe20000800000 */
[----:B------:R0:W-:Y:S01]  /*65d0*/  UTMALDG.3D [UR24], [UR14], desc[UR22] ;  /* 0x000016180e0075b4 */ /* 0x0001e20008011000 */
[----:B------:R0:W-:Y:S01]  /*65e0*/  UTMALDG.3D [UR16], [UR42], desc[UR22] ;  /* 0x000016102a0075b4 */ /* 0x0001e20008011000 */
[----:B------:R0:W-:Y:S02]  /*65f0*/  UTMALDG.3D [UR8], [UR42], desc[UR22] ;  /* 0x000016082a0075b4 */ /* 0x0001e40008011000 */
[----:B0-----:R-:W-:Y:S05]  /*6600*/  @P2 BRA `(.L_x_169) ;  /* 0xfffffffc00142947 */ /* 0x001fea000383ffff */
.L_x_165:
[----:B------:R-:W-:Y:S05]  /*6610*/  BSYNC B1 ;  /* 0x0000000000017941 */ /* 0x000fea0003800000 */
.L_x_164:
[----:B------:R-:W-:Y:S01]  /*6620*/  LOP3.LUT P4, RZ, R9, 0xff, RZ, 0xc0, !PT ;  /* 0x000000ff09ff7812 */ /* 0x000fe2000788c0ff */
[----:B------:R-:W-:Y:S01]  /*6630*/  VIADD R0, R0, UR37 ;  /* 0x0000002500007c36 */ /* 0x000fe20008000000 */
[----:B------:R-:W-:Y:S01]  /*6640*/  ULDC.64 UR8, c[0x0][0x650] ;  /* 0x0001940000087ab9 */ /* 0x000fe20000000a00 */
[----:B------:R-:W-:Y:S01]  /*6650*/  BSSY B1, `(.L_x_170) ;  /* 0x000006f000017945 */ /* 0x000fe20003800000 */
[----:B------:R-:W-:Y:S01]  /*6660*/  IMAD.MOV.U32 R18, RZ, RZ, -0x1 ;  /* 0xffffffffff127424 */ /* 0x000fe200078e00ff */
[----:B------:R-:W-:Y:S01]  /*6670*/  PRMT R9, RZ, 0x7610, R9 ;  /* 0x00007610ff097816 */ /* 0x000fe20000000009 */
[----:B------:R-:W-:Y:S01]  /*6680*/  IMAD.MOV.U32 R19, RZ, RZ, -0x1 ;  /* 0xffffffffff137424 */ /* 0x000fe200078e00ff */
[C---:B------:R-:W-:Y:S02]  /*6690*/  ISETP.GT.U32.AND P1, PT, R0.reuse, 0x3, PT ;  /* 0x000000030000780c */ /* 0x040fe40003f24070 */
[----:B------:R-:W-:Y:S02]  /*66a0*/  SHF.R.U32.HI R2, RZ, 0x2, R0 ;  /* 0x00000002ff027819 */ /* 0x000fe40000011600 */
[----:B------:R-:W-:-:S02]  /*66b0*/  LOP3.LUT R0, R0, 0x3, RZ, 0xc0, !PT ;  /* 0x0000000300007812 */ /* 0x000fc400078ec0ff */
[----:B------:R-:W0:Y:S01]  /*66c0*/  @P4 S2R R4, SR_CgaCtaId ;  /* 0x0000000000044919 */ /* 0x000e220000008800 */
[----:B------:R-:W-:Y:S02]  /*66d0*/  @P4 MOV R3, 0x400 ;  /* 0x0000040000034802 */ /* 0x000fe40000000f00 */
[----:B------:R-:W-:-:S04]  /*66e0*/  LOP3.LUT R2, R2, 0x1, RZ, 0xc0, !PT ;  /* 0x0000000102027812 */ /* 0x000fc800078ec0ff */
[----:B------:R-:W-:Y:S02]  /*66f0*/  ISETP.NE.U32.AND P2, PT, R2, 0x1, PT ;  /* 0x000000010200780c */ /* 0x000fe40003f45070 */
[----:B0-----:R-:W-:Y:S01]  /*6700*/  @P4 LEA R3, R4, R3, 0x18 ;  /* 0x0000000304034211 */ /* 0x001fe200078ec0ff */
[----:B------:R-:W-:-:S03]  /*6710*/  IMAD.U32 R4, RZ, RZ, UR37 ;  /* 0x00000025ff047e24 */ /* 0x000fc6000f8e00ff */
[----:B------:R0:W-:Y:S01]  /*6720*/  @P4 SYNCS.ARRIVE.TRANS64.A1T0 RZ, [R3+URZ+0x78], RZ ;  /* 0x000078ff03ff49a7 */ /* 0x0001e2000810003f */
[----:B------:R-:W-:Y:S02]  /*6730*/  IADD3 R16, P4, R16, UR52, RZ ;  /* 0x0000003410107c10 */ /* 0x000fe4000ff9e0ff */
[----:B------:R-:W-:Y:S02]  /*6740*/  ISETP.LT.U32.AND P1, PT, R4, 0x4, P1 ;  /* 0x000000040400780c */ /* 0x000fe40000f21070 */
[----:B------:R-:W-:Y:S02]  /*6750*/  IADD3.X R17, R17, UR39, RZ, P4, !PT ;  /* 0x0000002711117c10 */ /* 0x000fe4000a7fe4ff */
[----:B------:R-:W-:Y:S02]  /*6760*/  ISETP.GE.U32.AND P4, PT, R16, UR8, PT ;  /* 0x0000000810007c0c */ /* 0x000fe4000bf86070 */
[----:B0-----:R-:W-:Y:S02]  /*6770*/  SEL R3, RZ, 0x1, !P1 ;  /* 0x00000001ff037807 */ /* 0x001fe40004800000 */
[----:B------:R-:W-:-:S02]  /*6780*/  ISETP.GE.U32.AND.EX P1, PT, R17, UR9, PT, P4 ;  /* 0x0000000911007c0c */ /* 0x000fc4000bf26140 */
[----:B------:R-:W-:-:S04]  /*6790*/  ISETP.GT.U32.AND P2, PT, R4, 0x3, !P2 ;  /* 0x000000030400780c */ /* 0x000fc80005744070 */
[----:B------:R-:W-:-:S04]  /*67a0*/  SEL R2, RZ, 0x1, !P2 ;  /* 0x00000001ff027807 */ /* 0x000fc80005000000 */
[--C-:B------:R-:W-:Y:S01]  /*67b0*/  LOP3.LUT R8, R2, R8, R3.reuse, 0x96, !PT ;  /* 0x0000000802087212 */ /* 0x100fe200078e9603 */
[----:B------:R-:W-:Y:S01]  /*67c0*/  IMAD.MOV.U32 R2, RZ, RZ, -0x1 ;  /* 0xffffffffff027424 */ /* 0x000fe200078e00ff */
[----:B------:R-:W-:Y:S01]  /*67d0*/  PRMT R3, RZ, 0x7610, R3 ;  /* 0x00007610ff037816 */ /* 0x000fe20000000003 */
[----:B------:R-:W-:Y:S06]  /*67e0*/  @P1 BRA `(.L_x_171) ;  /* 0x0000000400541947 */ /* 0x000fec0003800000 */
[----:B------:R-:W0:Y:S01]  /*67f0*/  S2UR UR7, SR_CTAID.X ;  /* 0x00000000000779c3 */ /* 0x000e220000002500 */
[----:B------:R-:W-:Y:S01]  /*6800*/  ULDC.64 UR8, c[0x0][0x628] ;  /* 0x00018a0000087ab9 */ /* 0x000fe20000000a00 */
[----:B------:R-:W-:Y:S01]  /*6810*/  ULDC UR10, c[0x0][0x150] ;  /* 0x00005400000a7ab9 */ /* 0x000fe20000000800 */
[----:B------:R-:W-:Y:S01]  /*6820*/  ISETP.NE.U32.AND P1, PT, RZ, UR8, PT ;  /* 0x00000008ff007c0c */ /* 0x000fe2000bf25070 */
[----:B------:R-:W-:Y:S01]  /*6830*/  ULDC UR11, c[0x0][0x630] ;  /* 0x00018c00000b7ab9 */ /* 0x000fe20000000800 */
[----:B------:R-:W-:Y:S01]  /*6840*/  ULDC UR14, c[0x0][0x154] ;  /* 0x00005500000e7ab9 */ /* 0x000fe20000000800 */
[----:B------:R-:W-:Y:S01]  /*6850*/  IMAD.MOV.U32 R2, RZ, RZ, R16 ;  /* 0x000000ffff027224 */ /* 0x000fe200078e0010 */
[----:B------:R-:W-:Y:S01]  /*6860*/  ISETP.NE.AND.EX P1, PT, RZ, UR9, PT, P1 ;  /* 0x00000009ff007c0c */ /* 0x000fe2000bf25310 */
[----:B------:R-:W1:Y:S01]  /*6870*/  S2UR UR12, SR_CTAID.Y ;  /* 0x00000000000c79c3 */ /* 0x000e620000002600 */
[----:B0-----:R-:W-:-:S05]  /*6880*/  I2FP.F32.U32 R3, UR7 ;  /* 0x0000000700037c45 */ /* 0x001fca0008201000 */
[----:B------:R-:W-:Y:S01]  /*6890*/  FMUL R10, R3, UR10 ;  /* 0x0000000a030a7c20 */ /* 0x000fe20008400000 */
[----:B------:R-:W-:-:S05]  /*68a0*/  IMAD.MOV.U32 R3, RZ, RZ, R17 ;  /* 0x000000ffff037224 */ /* 0x000fca00078e0011 */
[----:B------:R-:W-:Y:S05]  /*68b0*/  @!P1 BRA `(.L_x_172) ;  /* 0x0000000000289947 */ /* 0x000fea0003800000 */
[----:B------:R-:W-:Y:S02]  /*68c0*/  ULDC UR10, c[0x0][0x634] ;  /* 0x00018d00000a7ab9 */ /* 0x000fe40000000800 */
[----:B------:R-:W-:-:S05]  /*68d0*/  IADD3 R7, P1, R16, UR10, RZ ;  /* 0x0000000a10077c10 */ /* 0x000fca000ff3e0ff */
[----:B------:R-:W-:-:S04]  /*68e0*/  IMAD.X R11, RZ, RZ, R17, P1 ;  /* 0x000000ffff0b7224 */ /* 0x000fc800008e0611 */
[----:B------:R-:W-:-:S04]  /*68f0*/  IMAD.WIDE.U32 R4, R11, UR8, RZ ;  /* 0x000000080b047c25 */ /* 0x000fc8000f8e00ff */
[----:B------:R-:W-:-:S04]  /*6900*/  IMAD.WIDE.U32 R4, P1, R7, UR9, R4 ;  /* 0x0000000907047c25 */ /* 0x000fc8000f820004 */
[----:B------:R-:W-:-:S04]  /*6910*/  IMAD.WIDE.U32 R6, R7, UR8, RZ ;  /* 0x0000000807067c25 */ /* 0x000fc8000f8e00ff */
[----:B------:R-:W-:Y:S01]  /*6920*/  IMAD.X R3, RZ, RZ, RZ, P1 ;  /* 0x000000ffff037224 */ /* 0x000fe200008e06ff */
[----:B------:R-:W-:Y:S01]  /*6930*/  IADD3 RZ, P1, R7, R4, RZ ;  /* 0x0000000407ff7210 */ /* 0x000fe20007f3e0ff */
[----:B------:R-:W-:-:S04]  /*6940*/  IMAD.MOV.U32 R2, RZ, RZ, R5 ;  /* 0x000000ffff027224 */ /* 0x000fc800078e0005 */
[----:B------:R-:W-:-:S08]  /*6950*/  IMAD.WIDE.U32.X R2, R11, UR9, R2, P1 ;  /* 0x000000090b027c25 */ /* 0x000fd000088e0402 */
.L_x_172:
[--C-:B------:R-:W-:Y:S01]  /*6960*/  SHF.R.U64 R19, R2, UR11, R3.reuse ;  /* 0x0000000b02137c19 */ /* 0x100fe20008001203 */
[----:B------:R-:W0:Y:S01]  /*6970*/  F2I.U32.TRUNC.NTZ R10, R10 ;  /* 0x0000000a000a7305 */ /* 0x000e22000020f000 */
[----:B------:R-:W-:Y:S01]  /*6980*/  SHF.R.U32.HI R2, RZ, UR11, R3 ;  /* 0x0000000bff027c19 */ /* 0x000fe20008011603 */
[----:B------:R-:W-:Y:S01]  /*6990*/  ULDC.64 UR8, c[0x0][0x620] ;  /* 0x0001880000087ab9 */ /* 0x000fe20000000a00 */
[----:B------:R-:W-:Y:S01]  /*69a0*/  IADD3 R5, P1, RZ, -R19, RZ ;  /* 0x80000013ff057210 */ /* 0x000fe20007f3e0ff */
[----:B------:R-:W2:Y:S01]  /*69b0*/  LDC R15, c[0x0][0x610] ;  /* 0x00018400ff0f7b82 */ /* 0x000ea20000000800 */
[----:B-1----:R-:W-:Y:S01]  /*69c0*/  I2FP.F32.U32 R4, UR12 ;  /* 0x0000000c00047c45 */ /* 0x002fe20008201000 */
[----:B------:R-:W-:Y:S01]  /*69d0*/  ULDC UR11, c[0x0][0x658] ;  /* 0x00019600000b7ab9 */ /* 0x000fe20000000800 */
[----:B------:R-:W-:Y:S01]  /*69e0*/  ULDC UR16, c[0x0][0x648] ;  /* 0x0001920000107ab9 */ /* 0x000fe20000000800 */
[----:B------:R-:W-:Y:S02]  /*69f0*/  IMAD.X R2, RZ, RZ, ~R2, P1 ;  /* 0x000000ffff027224 */ /* 0x000fe400008e0e02 */
[----:B------:R-:W-:Y:S01]  /*6a00*/  FMUL R6, R4, UR14 ;  /* 0x0000000e04067c20 */ /* 0x000fe20008400000 */
[----:B------:R-:W-:Y:S01]  /*6a10*/  ULDC.64 UR14, c[0x0][0x640] ;  /* 0x00019000000e7ab9 */ /* 0x000fe20000000a00 */
[----:B------:R-:W-:Y:S01]  /*6a20*/  IMAD R4, R2, UR8, RZ ;  /* 0x0000000802047c24 */ /* 0x000fe2000f8e02ff */
[----:B------:R-:W-:Y:S01]  /*6a30*/  ISETP.NE.U32.AND P1, PT, RZ, UR14, PT ;  /* 0x0000000eff007c0c */ /* 0x000fe2000bf25070 */
[C---:B------:R-:W-:Y:S01]  /*6a40*/  IMAD.WIDE.U32 R2, R5.reuse, UR8, R16 ;  /* 0x0000000805027c25 */ /* 0x040fe2000f8e0010 */
[----:B0-----:R-:W-:Y:S01]  /*6a50*/  R2UR UR8, R10 ;  /* 0x000000000a0872ca */ /* 0x001fe200000e0000 */
[----:B------:R-:W0:Y:S01]  /*6a60*/  F2I.U32.TRUNC.NTZ R6, R6 ;  /* 0x0000000600067305 */ /* 0x000e22000020f000 */
[----:B------:R-:W-:Y:S01]  /*6a70*/  ISETP.NE.AND.EX P1, PT, RZ, UR15, PT, P1 ;  /* 0x0000000fff007c0c */ /* 0x000fe2000bf25310 */
[----:B------:R-:W-:Y:S01]  /*6a80*/  IMAD R5, R5, UR9, R4 ;  /* 0x0000000905057c24 */ /* 0x000fe2000f8e0204 */
[----:B------:R-:W-:-:S03]  /*6a90*/  ULDC UR9, c[0x0][0x618] ;  /* 0x0001860000097ab9 */ /* 0x000fc60000000800 */
[----:B------:R-:W-:-:S05]  /*6aa0*/  IMAD.IADD R3, R3, 0x1, R5 ;  /* 0x0000000103037824 */ /* 0x000fca00078e0205 */
[--C-:B------:R-:W-:Y:S02]  /*6ab0*/  SHF.R.U64 R10, R2, UR9, R3.reuse ;  /* 0x00000009020a7c19 */ /* 0x100fe40008001203 */
[----:B------:R-:W-:Y:S01]  /*6ac0*/  SHF.R.U32.HI R3, RZ, UR9, R3 ;  /* 0x00000009ff037c19 */ /* 0x000fe20008011603 */
[----:B------:R-:W-:Y:S01]  /*6ad0*/  ULDC UR9, c[0x0][0x608] ;  /* 0x0001820000097ab9 */ /* 0x000fe20000000800 */
[----:B0-----:R-:W-:Y:S02]  /*6ae0*/  R2UR UR10, R6 ;  /* 0x00000000060a72ca */ /* 0x001fe400000e0000 */
[--C-:B------:R-:W-:Y:S02]  /*6af0*/  SHF.R.U64 R12, R10, UR9, R3.reuse ;  /* 0x000000090a0c7c19 */ /* 0x100fe40008001203 */
[----:B------:R-:W-:Y:S01]  /*6b00*/  SHF.R.U32.HI R3, RZ, UR9, R3 ;  /* 0x00000009ff037c19 */ /* 0x000fe20008011603 */
[----:B------:R-:W-:-:S03]  /*6b10*/  UIADD3 UR9, -UR8, URZ, URZ ;  /* 0x0000003f08097290 */ /* 0x000fc6000fffe13f */
[--C-:B------:R-:W-:Y:S01]  /*6b20*/  SHF.R.U64 R13, R12, UR11, R3.reuse ;  /* 0x0000000b0c0d7c19 */ /* 0x100fe20008001203 */
[----:B------:R-:W-:Y:S01]  /*6b30*/  ULDC UR8, c[0x0][0x144] ;  /* 0x0000510000087ab9 */ /* 0x000fe20000000800 */
[----:B------:R-:W-:-:S03]  /*6b40*/  SHF.R.U32.HI R3, RZ, UR11, R3 ;  /* 0x0000000bff037c19 */ /* 0x000fc60008011603 */
[----:B------:R-:W-:Y:S01]  /*6b50*/  IMAD.MOV.U32 R2, RZ, RZ, R13 ;  /* 0x000000ffff027224 */ /* 0x000fe200078e000d */
[----:B------:R-:W-:Y:S06]  /*6b60*/  @!P1 BRA `(.L_x_173) ;  /* 0x0000000000289947 */ /* 0x000fec0003800000 */
        /* <DEDUP_REMOVED lines=10> */
.L_x_173:
[----:B------:R-:W-:Y:S01]  /*6c10*/  UISETP.NE.AND UP0, UPT, UR38, URZ, UPT ;  /* 0x0000003f2600728c */ /* 0x000fe2000bf05270 */
[----:B------:R-:W-:Y:S01]  /*6c20*/  SHF.R.U64 R3, R2, UR16, R3 ;  /* 0x0000001002037c19 */ /* 0x000fe20008001203 */
[----:B------:R-:W-:Y:S01]  /*6c30*/  UIADD3 UR10, -UR10, URZ, URZ ;  /* 0x0000003f0a0a7290 */ /* 0x000fe2000fffe13f */
[----:B------:R-:W-:Y:S01]  /*6c40*/  LOP3.LUT R2, R12, UR6, RZ, 0xc0, !PT ;  /* 0x000000060c027c12 */ /* 0x000fe2000f8ec0ff */
[----:B------:R-:W-:Y:S01]  /*6c50*/  UIMAD UR7, UR8, UR9, UR7 ;  /* 0x00000009080772a4 */ /* 0x000fe2000f8e0207 */
[----:B------:R-:W-:Y:S01]  /*6c60*/  LOP3.LUT R5, R10, UR4, RZ, 0xc0, !PT ;  /* 0x000000040a057c12 */ /* 0x000fe2000f8ec0ff */
[----:B------:R-:W-:Y:S01]  /*6c70*/  IMAD.MOV R4, RZ, RZ, -R3 ;  /* 0x000000ffff047224 */ /* 0x000fe200078e0a03 */
[----:B------:R-:W-:Y:S01]  /*6c80*/  ULDC UR8, c[0x0][0x148] ;  /* 0x0000520000087ab9 */ /* 0x000fe20000000800 */
[----:B------:R-:W-:Y:S01]  /*6c90*/  IMAD R18, R3, UR5, R2 ;  /* 0x0000000503127c24 */ /* 0x000fe2000f8e0202 */
[----:B------:R-:W-:Y:S01]  /*6ca0*/  PLOP3.LUT P1, PT, PT, PT, UP0, 0x80, 0x0 ;  /* 0x000000000000781c */ /* 0x000fe20003f2f008 */
[----:B------:R-:W-:Y:S01]  /*6cb0*/  IMAD.MOV.U32 R3, RZ, RZ, 0x1 ;  /* 0x00000001ff037424 */ /* 0x000fe200078e00ff */
[----:B------:R-:W-:-:S03]  /*6cc0*/  @UP0 UIMAD UR7, UR8, UR10, UR12 ;  /* 0x0000000a080702a4 */ /* 0x000fc6000f8e020c */
[----:B------:R-:W-:Y:S02]  /*6cd0*/  ULDC UR8, c[0x0][0x638] ;  /* 0x00018e0000087ab9 */ /* 0x000fe40000000800 */
[----:B------:R-:W-:Y:S02]  /*6ce0*/  IMAD R2, R4, UR8, R13 ;  /* 0x0000000804027c24 */ /* 0x000fe4000f8e020d */
[----:B--2---:R-:W-:Y:S01]  /*6cf0*/  IMAD R18, R18, R15, UR7 ;  /* 0x0000000712127e24 */ /* 0x004fe2000f8e020f */
[----:B------:R-:W-:Y:S02]  /*6d00*/  ULDC UR7, c[0x0][0x600] ;  /* 0x0001800000077ab9 */ /* 0x000fe40000000800 */
[----:B------:R-:W-:-:S05]  /*6d10*/  IMAD R5, R2, UR7, R5 ;  /* 0x0000000702057c24 */ /* 0x000fca000f8e0205 */
[----:B------:R-:W-:Y:S02]  /*6d20*/  SEL R2, R5, R18, !P1 ;  /* 0x0000001205027207 */ /* 0x000fe40004800000 */
[----:B------:R-:W-:-:S07]  /*6d30*/  SEL R18, R18, R5, !P1 ;  /* 0x0000000512127207 */ /* 0x000fce0004800000 */
.L_x_171:
[----:B------:R-:W-:Y:S05]  /*6d40*/  BSYNC B1 ;  /* 0x0000000000017941 */ /* 0x000fea0003800000 */
.L_x_170:
[----:B------:R-:W-:-:S13]  /*6d50*/  LOP3.LUT P1, RZ, R3, 0xff, RZ, 0xc0, !PT ;  /* 0x000000ff03ff7812 */ /* 0x000fda000782c0ff */
[----:B------:R-:W-:Y:S05]  /*6d60*/  @P1 BRA `(.L_x_174) ;  /* 0xfffffff400081947 */ /* 0x000fea000383ffff */
[----:B------:R-:W-:Y:S05]  /*6d70*/  BSYNC B0 ;  /* 0x0000000000007941 */ /* 0x000fea0003800000 */
.L_x_162:
[----:B------:R-:W-:-:S03]  /*6d80*/  UMOV UR7, 0xffffffff ;  /* 0xffffffff00077882 */ /* 0x000fc60000000000 */
[----:B------:R-:W-:Y:S05]  /*6d90*/  BRA.DIV UR7, `(.L_x_175) ;  /* 0x0000000607447947 */ /* 0x000fea000b800000 */
[----:B------:R-:W-:-:S13]  /*6da0*/  ELECT P6, URZ, PT ;  /* 0x00000000003f782f */ /* 0x000fda00038c0000 */
.L_x_191:
[----:B------:R-:W-:Y:S04]  /*6db0*/  BSSY B0, `(.L_x_176) ;  /* 0x000002c000007945 */ /* 0x000fe80003800000 */
[----:B------:R-:W-:Y:S05]  /*6dc0*/  @!P6 BRA `(.L_x_177) ;  /* 0x0000000000a8e947 */ /* 0x000fea0003800000 */
[----:B------:R-:W-:-:S04]  /*6dd0*/  ULOP3.LUT UR7, UR40, 0x2, URZ, 0xfc, !UPT ;  /* 0x0000000228077892 */ /* 0x000fc8000f8efc3f */
[----:B------:R-:W-:-:S06]  /*6de0*/  UISETP.NE.AND UP0, UPT, UR7, 0x3, UPT ;  /* 0x000000030700788c */ /* 0x000fcc000bf05270 */
[----:B------:R-:W-:-:S13]  /*6df0*/  PLOP3.LUT P0, PT, PT, PT, UP0, 0x80, 0x0 ;  /* 0x000000000000781c */ /* 0x000fda0003f0f008 */
[----:B------:R-:W-:Y:S05]  /*6e00*/  @!P0 BRA `(.L_x_178) ;  /* 0x0000000000048947 */ /* 0x000fea0003800000 */
[----:B------:R-:W-:Y:S01]  /*6e10*/  BPT.TRAP 0x1 ;  /* 0x000000040000795c */ /* 0x000fe20000300000 */
.L_x_178:
[----:B------:R-:W0:Y:S01]  /*6e20*/  S2R R3, SR_CgaCtaId ;  /* 0x0000000000037919 */ /* 0x000e220000008800 */
[----:B------:R-:W-:-:S04]  /*6e30*/  MOV R2, 0x400 ;  /* 0x0000040000027802 */ /* 0x000fc80000000f00 */
[----:B0-----:R-:W-:Y:S02]  /*6e40*/  LEA R3, R3, R2, 0x18 ;  /* 0x0000000203037211 */ /* 0x001fe400078ec0ff */
[----:B------:R-:W-:-:S03]  /*6e50*/  SHF.L.U32 R2, R8, 0x1f, RZ ;  /* 0x0000001f08027819 */ /* 0x000fc600000006ff */
[----:B------:R-:W-:-:S04]  /*6e60*/  VIADD R3, R3, 0x20 ;  /* 0x0000002003037836 */ /* 0x000fc80000000000 */
[C---:B------:R-:W-:Y:S02]  /*6e70*/  IMAD R7, R0.reuse, 0x8, R3 ;  /* 0x0000000800077824 */ /* 0x040fe400078e0203 */
[----:B------:R-:W-:Y:S02]  /*6e80*/  VIADD R0, R0, 0x1 ;  /* 0x0000000100007836 */ /* 0x000fe40000000000 */
[----:B------:R-:W0:Y:S03]  /*6e90*/  SYNCS.PHASECHK.TRANS64.TRYWAIT P0, [R7+URZ], R2 ;  /* 0x00000002070075a7 */ /* 0x000e26000800017f */
[----:B------:R-:W-:-:S04]  /*6ea0*/  ISETP.NE.AND P1, PT, R0, 0x4, PT ;  /* 0x000000040000780c */ /* 0x000fc80003f25270 */
[----:B------:R-:W-:Y:S02]  /*6eb0*/  SEL R5, RZ, 0x1, P1 ;  /* 0x00000001ff057807 */ /* 0x000fe40000800000 */
[----:B------:R-:W-:Y:S02]  /*6ec0*/  SEL R0, R0, RZ, P1 ;  /* 0x000000ff00007207 */ /* 0x000fe40000800000 */
[----:B------:R-:W-:-:S03]  /*6ed0*/  LOP3.LUT R5, R8, R5, RZ, 0x3c, !PT ;  /* 0x0000000508057212 */ /* 0x000fc600078e3cff */
[----:B------:R-:W-:Y:S01]  /*6ee0*/  IMAD R9, R0, 0x8, R3 ;  /* 0x0000000800097824 */ /* 0x000fe200078e0203 */
[----:B------:R-:W-:Y:S01]  /*6ef0*/  SHF.L.U32 R4, R5, 0x1f, RZ ;  /* 0x0000001f05047819 */ /* 0x000fe200000006ff */
[----:B0-----:R-:W-:Y:S06]  /*6f00*/  @!P0 BRA `(.L_x_179) ;  /* 0x0000000400088947 */ /* 0x001fec0003800000 */
.L_x_192:
[----:B------:R-:W1:Y:S01]  /*6f10*/  SYNCS.PHASECHK.TRANS64.TRYWAIT P0, [R9+URZ], R4 ;  /* 0x00000004090075a7 */ /* 0x000e62000800017f */
[----:B------:R-:W-:-:S05]  /*6f20*/  VIADD R0, R0, 0x1 ;  /* 0x0000000100007836 */ /* 0x000fca0000000000 */
[----:B------:R-:W-:-:S04]  /*6f30*/  ISETP.NE.AND P1, PT, R0, 0x4, PT ;  /* 0x000000040000780c */ /* 0x000fc80003f25270 */
[----:B0-----:R-:W-:Y:S02]  /*6f40*/  SEL R2, RZ, 0x1, P1 ;  /* 0x00000001ff027807 */ /* 0x001fe40000800000 */
[----:B------:R-:W-:Y:S02]  /*6f50*/  SEL R0, R0, RZ, P1 ;  /* 0x000000ff00007207 */ /* 0x000fe40000800000 */
[----:B------:R-:W-:-:S03]  /*6f60*/  LOP3.LUT R7, R5, R2, RZ, 0x3c, !PT ;  /* 0x0000000205077212 */ /* 0x000fc600078e3cff */
[----:B------:R-:W-:Y:S01]  /*6f70*/  IMAD R6, R0, 0x8, R3 ;  /* 0x0000000800067824 */ /* 0x000fe200078e0203 */
[----:B------:R-:W-:Y:S01]  /*6f80*/  SHF.L.U32 R5, R7, 0x1f, RZ ;  /* 0x0000001f07057819 */ /* 0x000fe200000006ff */
[----:B-1----:R-:W-:Y:S06]  /*6f90*/  @!P0 BRA `(.L_x_180) ;  /* 0x0000000000f88947 */ /* 0x002fec0003800000 */
.L_x_193:
[----:B------:R-:W1:Y:S01]  /*6fa0*/  SYNCS.PHASECHK.TRANS64.TRYWAIT P0, [R6+URZ], R5 ;  /* 0x00000005060075a7 */ /* 0x000e62000800017f */
[----:B------:R-:W-:-:S05]  /*6fb0*/  VIADD R0, R0, 0x1 ;  /* 0x0000000100007836 */ /* 0x000fca0000000000 */
[----:B------:R-:W-:-:S04]  /*6fc0*/  ISETP.NE.AND P1, PT, R0, 0x4, PT ;  /* 0x000000040000780c */ /* 0x000fc80003f25270 */
[----:B------:R-:W-:Y:S02]  /*6fd0*/  SEL R2, RZ, 0x1, P1 ;  /* 0x00000001ff027807 */ /* 0x000fe40000800000 */
[----:B------:R-:W-:Y:S02]  /*6fe0*/  SEL R0, R0, RZ, P1 ;  /* 0x000000ff00007207 */ /* 0x000fe40000800000 */
[----:B------:R-:W-:Y:S01]  /*6ff0*/  LOP3.LUT R2, R7, R2, RZ, 0x3c, !PT ;  /* 0x0000000207027212 */ /* 0x000fe200078e3cff */
[----:B-1----:R-:W-:Y:S06]  /*7000*/  @!P0 BRA `(.L_x_181) ;  /* 0x0000000000f08947 */ /* 0x002fec0003800000 */
.L_x_194:
[----:B------:R-:W-:Y:S01]  /*7010*/  IMAD R3, R0, 0x8, R3 ;  /* 0x0000000800037824 */ /* 0x000fe200078e0203 */
[----:B------:R-:W-:-:S07]  /*7020*/  SHF.L.U32 R0, R2, 0x1f, RZ ;  /* 0x0000001f02007819 */ /* 0x000fce00000006ff */
.L_x_182:
[----:B--2---:R2:W3:Y:S02]  /*7030*/  SYNCS.PHASECHK.TRANS64.TRYWAIT P0, [R3+URZ], R0 ;  /* 0x00000000030075a7 */ /* 0x0044e4000800017f */
[----:B---3--:R-:W-:Y:S05]  /*7040*/  @!P0 NANOSLEEP.SYNCS 0x989680 ;  /* 0x009896800000895d */ /* 0x008fea0003900000 */
[----:B------:R-:W3:Y:S02]  /*7050*/  @!P0 SYNCS.PHASECHK.TRANS64 P0, [R3+URZ], R0 ;  /* 0x00000000030085a7 */ /* 0x000ee4000800007f */
[----:B---3--:R-:W-:Y:S05]  /*7060*/  @!P0 BRA `(.L_x_182) ;  /* 0xfffffffc00f08947 */ /* 0x008fea000383ffff */
.L_x_177:
[----:B------:R-:W-:Y:S05]  /*7070*/  BSYNC B0 ;  /* 0x0000000000007941 */ /* 0x000fea0003800000 */
.L_x_176:
[----:B------:R-:W-:Y:S05]  /*7080*/  EXIT ;  /* 0x000000000000794d */ /* 0x000fea0003800000 */
.L_x_14:
[----:B0-----:R0:W1:Y:S02]  /*7090*/  SYNCS.PHASECHK.TRANS64.TRYWAIT P0, [R95+URZ+-0x8], R0 ;  /* 0xfffff8005f0075a7 */ /* 0x001064000800017f */
[----:B-1----:R-:W-:Y:S05]  /*70a0*/  @!P0 NANOSLEEP.SYNCS 0x989680 ;  /* 0x009896800000895d */ /* 0x002fea0003900000 */
[----:B------:R-:W1:Y:S02]  /*70b0*/  @!P0 SYNCS.PHASECHK.TRANS64 P0, [R95+URZ+-0x8], R0 ;  /* 0xfffff8005f0085a7 */ /* 0x000e64000800007f */
[----:B-1----:R-:W-:Y:S05]  /*70c0*/  @!P0 BRA `(.L_x_14) ;  /* 0xfffffffc00f08947 */ /* 0x002fea000383ffff */
[----:B------:R-:W-:Y:S05]  /*70d0*/  BRA `(.L_x_183) ;  /* 0xffffffa4005c7947 */ /* 0x000fea000383ffff */
.L_x_19:
[----:B-1----:R1:W2:Y:S02]  /*70e0*/  SYNCS.PHASECHK.TRANS64.TRYWAIT P1, [R3+URZ], R0 ;  /* 0x00000000030075a7 */ /* 0x0022a4000802017f */
[----:B--2---:R-:W-:Y:S05]  /*70f0*/  @!P1 NANOSLEEP.SYNCS 0x989680 ;  /* 0x009896800000995d */ /* 0x004fea0003900000 */
[----:B------:R-:W2:Y:S02]  /*7100*/  @!P1 SYNCS.PHASECHK.TRANS64 P1, [R3+URZ], R0 ;  /* 0x00000000030095a7 */ /* 0x000ea4000802007f */
[----:B--2---:R-:W-:Y:S05]  /*7110*/  @!P1 BRA `(.L_x_19) ;  /* 0xfffffffc00f09947 */ /* 0x004fea000383ffff */
[----:B------:R-:W-:Y:S05]  /*7120*/  BRA `(.L_x_18) ;  /* 0xffffffa400d47947 */ /* 0x000fea000383ffff */
.L_x_24:
[----:B-1----:R-:W-:-:S04]  /*7130*/  IMAD.U32 R4, RZ, RZ, UR4 ;  /* 0x00000004ff047e24 */ /* 0x002fc8000f8e00ff */
[----:B------:R1:W2:Y:S03]  /*7140*/  SYNCS.PHASECHK.TRANS64.TRYWAIT P1, [R4+URZ], R3 ;  /* 0x00000003040075a7 */ /* 0x0002a6000802017f */
[----:B--2---:R-:W-:Y:S05]  /*7150*/  @!P1 NANOSLEEP.SYNCS 0x989680 ;  /* 0x009896800000995d */ /* 0x004fea0003900000 */
[----:B------:R-:W2:Y:S02]  /*7160*/  @!P1 SYNCS.PHASECHK.TRANS64 P1, [R4+URZ], R3 ;  /* 0x00000003040095a7 */ /* 0x000ea4000802007f */
[----:B--2---:R-:W-:Y:S05]  /*7170*/  @!P1 BRA `(.L_x_24) ;  /* 0xfffffffc00ec9947 */ /* 0x004fea000383ffff */
[----:B------:R-:W-:Y:S05]  /*7180*/  BRA `(.L_x_23) ;  /* 0xffffffac00147947 */ /* 0x000fea000383ffff */
.L_x_30:
[----:B0-----:R0:W1:Y:S02]  /*7190*/  SYNCS.PHASECHK.TRANS64.TRYWAIT P0, [R95+URZ+0x8], R0 ;  /* 0x000008005f0075a7 */ /* 0x001064000800017f */
[----:B-1----:R-:W-:Y:S05]  /*71a0*/  @!P0 NANOSLEEP.SYNCS 0x989680 ;  /* 0x009896800000895d */ /* 0x002fea0003900000 */
[----:B------:R-:W1:Y:S02]  /*71b0*/  @!P0 SYNCS.PHASECHK.TRANS64 P0, [R95+URZ+0x8], R0 ;  /* 0x000008005f0085a7 */ /* 0x000e64000800007f */
[----:B-1----:R-:W-:Y:S05]  /*71c0*/  @!P0 BRA `(.L_x_30) ;  /* 0xfffffffc00f08947 */ /* 0x002fea000383ffff */
[----:B------:R-:W-:Y:S05]  /*71d0*/  BRA `(.L_x_184) ;  /* 0xffffffb0008c7947 */ /* 0x000fea000383ffff */
.L_x_163:
[----:B------:R-:W-:Y:S01]  /*71e0*/  BSSY B1, `(.L_x_185) ;  /* 0x0000006000017945 */ /* 0x000fe20003800000 */
[----:B------:R-:W-:-:S07]  /*71f0*/  IMAD.MOV.U32 R15, RZ, RZ, -0x1 ;  /* 0xffffffffff0f7424 */ /* 0x000fce00078e00ff */
[----:B------:R-:W-:Y:S05]  /*7200*/  WARPSYNC.COLLECTIVE R15, `(.L_x_186) ;  /* 0x000000000f0c7348 */ /* 0x000fea0003c00000 */
[----:B------:R-:W-:Y:S02]  /*7210*/  ELECT P6, UR62, PT ;  /* 0x00000000003e782f */ /* 0x000fe400038c0000 */
[----:B------:R-:W-:Y:S01]  /*7220*/  MOV R14, UR62 ;  /* 0x0000003e000e7c02 */ /* 0x000fe20008000f00 */
[----:B------:R-:W-:Y:S10]  /*7230*/  ENDCOLLECTIVE ;  /* 0x000000000000791b */ /* 0x000ff40003800000 */
.L_x_186:
[----:B------:R-:W-:Y:S05]  /*7240*/  BSYNC B1 ;  /* 0x0000000000017941 */ /* 0x000fea0003800000 */
.L_x_185:
[----:B------:R-:W-:Y:S05]  /*7250*/  BRA `(.L_x_187) ;  /* 0xffffffec00d87947 */ /* 0x000fea000383ffff */
.L_x_166:
[----:B-1----:R1:W2:Y:S02]  /*7260*/  SYNCS.PHASECHK.TRANS64.TRYWAIT P1, [R7+URZ+0x20], R4 ;  /* 0x00002004070075a7 */ /* 0x0022a4000802017f */
[----:B--2---:R-:W-:Y:S05]  /*7270*/  @!P1 NANOSLEEP.SYNCS 0x989680 ;  /* 0x009896800000995d */ /* 0x004fea0003900000 */
[----:B------:R-:W2:Y:S02]  /*7280*/  @!P1 SYNCS.PHASECHK.TRANS64 P1, [R7+URZ+0x20], R4 ;  /* 0x00002004070095a7 */ /* 0x000ea4000802007f */
[----:B--2---:R-:W-:Y:S05]  /*7290*/  @!P1 BRA `(.L_x_166) ;  /* 0xfffffffc00f09947 */ /* 0x004fea000383ffff */
[----:B------:R-:W-:Y:S05]  /*72a0*/  BRA `(.L_x_188) ;  /* 0xfffffff0000c7947 */ /* 0x000fea000383ffff */
.L_x_175:
[----:B------:R-:W-:Y:S01]  /*72b0*/  BSSY B0, `(.L_x_189) ;  /* 0x0000006000007945 */ /* 0x000fe20003800000 */
[----:B------:R-:W-:-:S07]  /*72c0*/  IMAD.MOV.U32 R15, RZ, RZ, -0x1 ;  /* 0xffffffffff0f7424 */ /* 0x000fce00078e00ff */
[----:B------:R-:W-:Y:S05]  /*72d0*/  WARPSYNC.COLLECTIVE R15, `(.L_x_190) ;  /* 0x000000000f0c7348 */ /* 0x000fea0003c00000 */
[----:B------:R-:W-:Y:S02]  /*72e0*/  ELECT P6, UR62, PT ;  /* 0x00000000003e782f */ /* 0x000fe400038c0000 */
[----:B------:R-:W-:Y:S01]  /*72f0*/  MOV R14, UR62 ;  /* 0x0000003e000e7c02 */ /* 0x000fe20008000f00 */
[----:B------:R-:W-:Y:S10]  /*7300*/  ENDCOLLECTIVE ;  /* 0x000000000000791b */ /* 0x000ff40003800000 */
.L_x_190:
[----:B------:R-:W-:Y:S05]  /*7310*/  BSYNC B0 ;  /* 0x0000000000007941 */ /* 0x000fea0003800000 */
.L_x_189:
[----:B------:R-:W-:Y:S05]  /*7320*/  BRA `(.L_x_191) ;  /* 0xfffffff800a07947 */ /* 0x000fea000383ffff */
.L_x_179:
[----:B0-----:R0:W1:Y:S02]  /*7330*/  SYNCS.PHASECHK.TRANS64.TRYWAIT P0, [R7+URZ], R2 ;  /* 0x00000002070075a7 */ /* 0x001064000800017f */
[----:B-1----:R-:W-:Y:S05]  /*7340*/  @!P0 NANOSLEEP.SYNCS 0x989680 ;  /* 0x009896800000895d */ /* 0x002fea0003900000 */
[----:B------:R-:W1:Y:S02]  /*7350*/  @!P0 SYNCS.PHASECHK.TRANS64 P0, [R7+URZ], R2 ;  /* 0x00000002070085a7 */ /* 0x000e64000800007f */
[----:B-1----:R-:W-:Y:S05]  /*7360*/  @!P0 BRA `(.L_x_179) ;  /* 0xfffffffc00f08947 */ /* 0x002fea000383ffff */
[----:B------:R-:W-:Y:S05]  /*7370*/  BRA `(.L_x_192) ;  /* 0xfffffff800e47947 */ /* 0x000fea000383ffff */
.L_x_180:
[----:B0-----:R0:W1:Y:S02]  /*7380*/  SYNCS.PHASECHK.TRANS64.TRYWAIT P0, [R9+URZ], R4 ;  /* 0x00000004090075a7 */ /* 0x001064000800017f */
[----:B-1----:R-:W-:Y:S05]  /*7390*/  @!P0 NANOSLEEP.SYNCS 0x989680 ;  /* 0x009896800000895d */ /* 0x002fea0003900000 */
[----:B------:R-:W1:Y:S02]  /*73a0*/  @!P0 SYNCS.PHASECHK.TRANS64 P0, [R9+URZ], R4 ;  /* 0x00000004090085a7 */ /* 0x000e64000800007f */
[----:B-1----:R-:W-:Y:S05]  /*73b0*/  @!P0 BRA `(.L_x_180) ;  /* 0xfffffffc00f08947 */ /* 0x002fea000383ffff */
[----:B------:R-:W-:Y:S05]  /*73c0*/  BRA `(.L_x_193) ;  /* 0xfffffff800f47947 */ /* 0x000fea000383ffff */
.L_x_181:
[----:B-1----:R1:W2:Y:S02]  /*73d0*/  SYNCS.PHASECHK.TRANS64.TRYWAIT P0, [R6+URZ], R5 ;  /* 0x00000005060075a7 */ /* 0x0022a4000800017f */
[----:B--2---:R-:W-:Y:S05]  /*73e0*/  @!P0 NANOSLEEP.SYNCS 0x989680 ;  /* 0x009896800000895d */ /* 0x004fea0003900000 */
[----:B------:R-:W2:Y:S02]  /*73f0*/  @!P0 SYNCS.PHASECHK.TRANS64 P0, [R6+URZ], R5 ;  /* 0x00000005060085a7 */ /* 0x000ea4000800007f */
[----:B--2---:R-:W-:Y:S05]  /*7400*/  @!P0 BRA `(.L_x_181) ;  /* 0xfffffffc00f08947 */ /* 0x004fea000383ffff */
[----:B------:R-:W-:Y:S05]  /*7410*/  BRA `(.L_x_194) ;  /* 0xfffffff800fc7947 */ /* 0x000fea000383ffff */
.L_x_195:
[----:B------:R-:W-:-:S00]  /*7420*/  BRA `(.L_x_195) ;  /* 0xfffffffc00fc7947 */ /* 0x000fc0000383ffff */
[----:B------:R-:W-:-:S00]  /*7430*/  NOP ;  /* 0x0000000000007918 */ /* 0x000fc00000000000 */
        /* <DEDUP_REMOVED lines=12> */
.L_x_196:


//--------------------- .nv.global.init           --------------------------
	.section	.nv.global.init,"aw",@progbits
.nv.global.init:
	.type		$str$22,@object
	.size		$str$22,($str$23 - $str$22)
$str$22:
        /*0000*/ 	.byte	0x6b, 0x5f, 0x74, 0x69, 0x6c, 0x65, 0x5f, 0x63, 0x6f, 0x75, 0x6e, 0x74, 0x20, 0x3e, 0x3d, 0x20
        /*0010*/ 	.byte	0x31, 0x00
	.type		$str$23,@object
	.size		$str$23,(__unnamed_1 - $str$23)
$str$23:
        /*0012*/ 	.byte	0x2f, 0x74, 0x6d, 0x70, 0x2f, 0x63, 0x75, 0x74, 0x6c, 0x61, 0x73, 0x73, 0x5f, 0x73, 0x77, 0x65
        /*0022*/ 	.byte	0x65, 0x70, 0x5f, 0x73, 0x72, 0x63, 0x2f, 0x69, 0x6e, 0x63, 0x6c, 0x75, 0x64, 0x65, 0x2f, 0x63
        /*0032*/ 	.byte	0x75, 0x74, 0x6c, 0x61, 0x73, 0x73, 0x2f, 0x67, 0x65, 0x6d, 0x6d, 0x2f, 0x63, 0x6f, 0x6c, 0x6c
        /*0042*/ 	.byte	0x65, 0x63, 0x74, 0x69, 0x76, 0x65, 0x2f, 0x73, 0x6d, 0x39, 0x30, 0x5f, 0x6d, 0x6d, 0x61, 0x5f
        /*0052*/ 	.byte	0x74, 0x6d, 0x61, 0x5f, 0x67, 0x6d, 0x6d, 0x61, 0x5f, 0x73, 0x73, 0x5f, 0x77, 0x61, 0x72, 0x70
        /*0062*/ 	.byte	0x73, 0x70, 0x65, 0x63, 0x69, 0x61, 0x6c, 0x69, 0x7a, 0x65, 0x64, 0x2e, 0x68, 0x70, 0x70, 0x00
	.type		__unnamed_1,@object
	.size		__unnamed_1,(.L_0 - __unnamed_1)
__unnamed_1:
        /*0072*/ 	.byte	0x76, 0x6f, 0x69, 0x64, 0x20, 0x63, 0x75, 0x74, 0x6c, 0x61, 0x73, 0x73, 0x3a, 0x3a, 0x67, 0x65
        /* <DEDUP_REMOVED lines=174> */
        /*0b62*/ 	.byte	0x75, 0x74, 0x65, 0x3a, 0x3a, 0x69, 0x64, 0x65, 0x6e, 0x74, 0x69, 0x74, 0x79, 0x5d, 0x00
.L_0:


//--------------------- .nv.shared._ZN7cutlass13device_kernelINS_4gemm6kernel13GemmUniversalIN4cute5tupleIJiiiiEEENS1_10collective13CollectiveMmaINS1_34MainloopSm90TmaGmmaWarpSpecializedILi4ENS5_IJNS4_1CILi1EEESB_SB_EEENS1_32KernelTmaWarpSpecializedPingpongEEENS5_IJNSA_ILi64EEENSA_ILi128EEESF_EEEfNS5_IJlSB_lEEEfSI_NS4_8TiledMMAINS4_8MMA_AtomIJNS4_4SM904GMMA30MMA_64x128x8_F32TF32TF32_SS_TNILNSM_7ScaleInE1ELSO_1EEEEEENS4_6LayoutISC_NS5_IJNSA_ILi0EEESS_SS_EEEEENS5_IJNS4_10UnderscoreESV_SV_EEEEENS4_13SM90_TMA_LOADENS4_14ComposedLayoutINS4_7SwizzleILi3ELi4ELi3EEENS4_18smem_ptr_flag_bitsILi32EEENSR_INS5_IJNSA_ILi8EEENSA_ILi32EEEEEENS5_IJS15_SB_EEEEEEEvNS4_8identityESY_S19_vS1A_EENS_8epilogue10collective6detail29Sm90TmaWarpSpecializedAdapterINS1D_15DefaultEpilogueIfSI_SI_NS1C_6thread17LinearCombinationIfLi1EffLNS1H_9ScaleType4KindE0ELNS_15FloatRoundStyleE2EfEENS1_15EpilogueDefaultEEEEEvvEEEEvNT_6ParamsE --------------------------
	.section	.nv.shared._ZN7cutlass13device_kernelINS_4gemm6kernel13GemmUniversalIN4cute5tupleIJiiiiEEENS1_10collective13CollectiveMmaINS1_34MainloopSm90TmaGmmaWarpSpecializedILi4ENS5_IJNS4_1CILi1EEESB_SB_EEENS1_32KernelTmaWarpSpecializedPingpongEEENS5_IJNSA_ILi64EEENSA_ILi128EEESF_EEEfNS5_IJlSB_lEEEfSI_NS4_8TiledMMAINS4_8MMA_AtomIJNS4_4SM904GMMA30MMA_64x128x8_F32TF32TF32_SS_TNILNSM_7ScaleInE1ELSO_1EEEEEENS4_6LayoutISC_NS5_IJNSA_ILi0EEESS_SS_EEEEENS5_IJNS4_10UnderscoreESV_SV_EEEEENS4_13SM90_TMA_LOADENS4_14ComposedLayoutINS4_7SwizzleILi3ELi4ELi3EEENS4_18smem_ptr_flag_bitsILi32EEENSR_INS5_IJNSA_ILi8EEENSA_ILi32EEEEEENS5_IJS15_SB_EEEEEEEvNS4_8identityESY_S19_vS1A_EENS_8epilogue10collective6detail29Sm90TmaWarpSpecializedAdapterINS1D_15DefaultEpilogueIfSI_SI_NS1C_6thread17LinearCombinationIfLi1EffLNS1H_9ScaleType4KindE0ELNS_15FloatRoundStyleE2EfEENS1_15EpilogueDefaultEEEEEvvEEEEvNT_6ParamsE,"aw",@nobits
	.sectionflags	@""
	.align	16
	.zero		1024


//--------------------- .nv.shared.reserved.0     --------------------------
	.section	.nv.shared.reserved.0,"aw",@nobits
	.weak		__nv_reservedSMEM_offset_0_alias
	.size		__nv_reservedSMEM_offset_0_alias, 0, 0
	.other		__nv_reservedSMEM_offset_0_alias,@"STO_CUDA_RESERVED_SHARED STV_DEFAULT"
__nv_reservedSMEM_offset_0_alias:
	.zero		0


//--------------------- .nv.global                --------------------------
	.section	.nv.global,"aw",@nobits
.nv.global:
	.type		_ZN40_INTERNAL_3e82c1b1_4_k_cu_adb040f8_201514cute1_E,@object
	.size		_ZN40_INTERNAL_3e82c1b1_4_k_cu_adb040f8_201514cute1_E,(_ZN40_INTERNAL_3e82c1b1_4_k_cu_adb040f8_201514cuda3std3__45__cpo6cbeginE - _ZN40_INTERNAL_3e82c1b1_4_k_cu_adb040f8_201514cute1_E)
_ZN40_INTERNAL_3e82c1b1_4_k_cu_adb040f8_201514cute1_E:
	.zero		1
	.type		_ZN40_INTERNAL_3e82c1b1_4_k_cu_adb040f8_201514cuda3std3__45__cpo6cbeginE,@object
	.size		_ZN40_INTERNAL_3e82c1b1_4_k_cu_adb040f8_201514cuda3std3__45__cpo6cbeginE,(_ZN40_INTERNAL_3e82c1b1_4_k_cu_adb040f8_201514cuda3std3__48in_placeE - _ZN40_INTERNAL_3e82c1b1_4_k_cu_adb040f8_201514cuda3std3__45__cpo6cbeginE)
_ZN40_INTERNAL_3e82c1b1_4_k_cu_adb040f8_201514cuda3std3__45__cpo6cbeginE:
	.zero		1
	.type		_ZN40_INTERNAL_3e82c1b1_4_k_cu_adb040f8_201514cuda3std3__48in_placeE,@object
	.size		_ZN40_INTERNAL_3e82c1b1_4_k_cu_adb040f8_201514cuda3std3__48in_placeE,(_ZN40_INTERNAL_3e82c1b1_4_k_cu_adb040f8_201514cuda3std6ranges3__45__cpo9iter_moveE - _ZN40_INTERNAL_3e82c1b1_4_k_cu_adb040f8_201514cuda3std3__48in_placeE)
_ZN40_INTERNAL_3e82c1b1_4_k_cu_adb040f8_201514cuda3std3__48in_placeE:
	.zero		1
	.type		_ZN40_INTERNAL_3e82c1b1_4_k_cu_adb040f8_201514cuda3std6ranges3__45__cpo9iter_moveE,@object
	.size		_ZN40_INTERNAL_3e82c1b1_4_k_cu_adb040f8_201514cuda3std6ranges3__45__cpo9iter_moveE,(_ZN40_INTERNAL_3e82c1b1_4_k_cu_adb040f8_201514cuda3std3__45__cpo5beginE - _ZN40_INTERNAL_3e82c1b1_4_k_cu_adb040f8_201514cuda3std6ranges3__45__cpo9iter_moveE)
_ZN40_INTERNAL_3e82c1b1_4_k_cu_adb040f8_201514cuda3std6ranges3__45__cpo9iter_moveE:
	.zero		1
	.type		_ZN40_INTERNAL_3e82c1b1_4_k_cu_adb040f8_201514cuda3std3__45__cpo5beginE,@object
	.size		_ZN40_INTERNAL_3e82c1b1_4_k_cu_adb040f8_201514cuda3std3__45__cpo5beginE,(_ZN40_INTERNAL_3e82c1b1_4_k_cu_adb040f8_201514cuda3std3__442_GLOBAL__N__3e82c1b1_4_k_cu_adb040f8_201516ignoreE - _ZN40_INTERNAL_3e82c1b1_4_k_cu_adb040f8_201514cuda3std3__45__cpo5beginE)
_ZN40_INTERNAL_3e82c1b1_4_k_cu_adb040f8_201514cuda3std3__45__cpo5beginE:
	.zero		1
	.type		_ZN40_INTERNAL_3e82c1b1_4_k_cu_adb040f8_201514cuda3std3__442_GLOBAL__N__3e82c1b1_4_k_cu_adb040f8_201516ignoreE,@object
	.size		_ZN40_INTERNAL_3e82c1b1_4_k_cu_adb040f8_201514cuda3std3__442_GLOBAL__N__3e82c1b1_4_k_cu_adb040f8_201516ignoreE,(_ZN40_INTERNAL_3e82c1b1_4_k_cu_adb040f8_201514cute7productE - _ZN40_INTERNAL_3e82c1b1_4_k_cu_adb040f8_201514cuda3std3__442_GLOBAL__N__3e82c1b1_4_k_cu_adb040f8_201516ignoreE)
_ZN40_INTERNAL_3e82c1b1_4_k_cu_adb040f8_201514cuda3std3__442_GLOBAL__N__3e82c1b1_4_k_cu_adb040f8_201516ignoreE:
	.zero		1
	.type		_ZN40_INTERNAL_3e82c1b1_4_k_cu_adb040f8_201514cute7productE,@object
	.size		_ZN40_INTERNAL_3e82c1b1_4_k_cu_adb040f8_201514cute7productE,(_ZN40_INTERNAL_3e82c1b1_4_k_cu_adb040f8_201514cuda3std3__45__cpo3endE - _ZN40_INTERNAL_3e82c1b1_4_k_cu_adb040f8_201514cute7productE)
_ZN40_INTERNAL_3e82c1b1_4_k_cu_adb040f8_201514cute7productE:
	.zero		1
	.type		_ZN40_INTERNAL_3e82c1b1_4_k_cu_adb040f8_201514cuda3std3__45__cpo3endE,@object
	.size		_ZN40_INTERNAL_3e82c1b1_4_k_cu_adb040f8_201514cuda3std3__45__cpo3endE,(_ZN40_INTERNAL_3e82c1b1_4_k_cu_adb040f8_201514cuda3std3__419piecewise_constructE - _ZN40_INTERNAL_3e82c1b1_4_k_cu_adb040f8_201514cuda3std3__45__cpo3endE)
_ZN40_INTERNAL_3e82c1b1_4_k_cu_adb040f8_201514cuda3std3__45__cpo3endE:
	.zero		1
	.type		_ZN40_INTERNAL_3e82c1b1_4_k_cu_adb040f8_201514cuda3std3__419piecewise_constructE,@object
	.size		_ZN40_INTERNAL_3e82c1b1_4_k_cu_adb040f8_201514cuda3std3__419piecewise_constructE,(_ZN40_INTERNAL_3e82c1b1_4_k_cu_adb040f8_201514cuda3std3__45__cpo4cendE - _ZN40_INTERNAL_3e82c1b1_4_k_cu_adb040f8_201514cuda3std3__419piecewise_constructE)
_ZN40_INTERNAL_3e82c1b1_4_k_cu_adb040f8_201514cuda3std3__419piecewise_constructE:
	.zero		1
	.type		_ZN40_INTERNAL_3e82c1b1_4_k_cu_adb040f8_201514cuda3std3__45__cpo4cendE,@object
	.size		_ZN40_INTERNAL_3e82c1b1_4_k_cu_adb040f8_201514cuda3std3__45__cpo4cendE,(_ZN40_INTERNAL_3e82c1b1_4_k_cu_adb040f8_201514cuda3std6ranges3__45__cpo4swapE - _ZN40_INTERNAL_3e82c1b1_4_k_cu_adb040f8_201514cuda3std3__45__cpo4cendE)
_ZN40_INTERNAL_3e82c1b1_4_k_cu_adb040f8_201514cuda3std3__45__cpo4cendE:
	.zero		1
	.type		_ZN40_INTERNAL_3e82c1b1_4_k_cu_adb040f8_201514cuda3std6ranges3__45__cpo4swapE,@object
	.size		_ZN40_INTERNAL_3e82c1b1_4_k_cu_adb040f8_201514cuda3std6ranges3__45__cpo4swapE,(.L_8 - _ZN40_INTERNAL_3e82c1b1_4_k_cu_adb040f8_201514cuda3std6ranges3__45__cpo4swapE)
_ZN40_INTERNAL_3e82c1b1_4_k_cu_adb040f8_201514cuda3std6ranges3__45__cpo4swapE:
	.zero		1
.L_8:


//--------------------- .nv.constant0._ZN7cutlass13device_kernelINS_4gemm6kernel13GemmUniversalIN4cute5tupleIJiiiiEEENS1_10collective13CollectiveMmaINS1_34MainloopSm90TmaGmmaWarpSpecializedILi4ENS5_IJNS4_1CILi1EEESB_SB_EEENS1_32KernelTmaWarpSpecializedPingpongEEENS5_IJNSA_ILi64EEENSA_ILi128EEESF_EEEfNS5_IJlSB_lEEEfSI_NS4_8TiledMMAINS4_8MMA_AtomIJNS4_4SM904GMMA30MMA_64x128x8_F32TF32TF32_SS_TNILNSM_7ScaleInE1ELSO_1EEEEEENS4_6LayoutISC_NS5_IJNSA_ILi0EEESS_SS_EEEEENS5_IJNS4_10UnderscoreESV_SV_EEEEENS4_13SM90_TMA_LOADENS4_14ComposedLayoutINS4_7SwizzleILi3ELi4ELi3EEENS4_18smem_ptr_flag_bitsILi32EEENSR_INS5_IJNSA_ILi8EEENSA_ILi32EEEEEENS5_IJS15_SB_EEEEEEEvNS4_8identityESY_S19_vS1A_EENS_8epilogue10collective6detail29Sm90TmaWarpSpecializedAdapterINS1D_15DefaultEpilogueIfSI_SI_NS1C_6thread17LinearCombinationIfLi1EffLNS1H_9ScaleType4KindE0ELNS_15FloatRoundStyleE2EfEENS1_15EpilogueDefaultEEEEEvvEEEEvNT_6ParamsE --------------------------
	.section	.nv.constant0._ZN7cutlass13device_kernelINS_4gemm6kernel13GemmUniversalIN4cute5tupleIJiiiiEEENS1_10collective13CollectiveMmaINS1_34MainloopSm90TmaGmmaWarpSpecializedILi4ENS5_IJNS4_1CILi1EEESB_SB_EEENS1_32KernelTmaWarpSpecializedPingpongEEENS5_IJNSA_ILi64EEENSA_ILi128EEESF_EEEfNS5_IJlSB_lEEEfSI_NS4_8TiledMMAINS4_8MMA_AtomIJNS4_4SM904GMMA30MMA_64x128x8_F32TF32TF32_SS_TNILNSM_7ScaleInE1ELSO_1EEEEEENS4_6LayoutISC_NS5_IJNSA_ILi0EEESS_SS_EEEEENS5_IJNS4_10UnderscoreESV_SV_EEEEENS4_13SM90_TMA_LOADENS4_14ComposedLayoutINS4_7SwizzleILi3ELi4ELi3EEENS4_18smem_ptr_flag_bitsILi32EEENSR_INS5_IJNSA_ILi8EEENSA_ILi32EEEEEENS5_IJS15_SB_EEEEEEEvNS4_8identityESY_S19_vS1A_EENS_8epilogue10collective6detail29Sm90TmaWarpSpecializedAdapterINS1D_15DefaultEpilogueIfSI_SI_NS1C_6thread17LinearCombinationIfLi1EffLNS1H_9ScaleType4KindE0ELNS_15FloatRoundStyleE2EfEENS1_15EpilogueDefaultEEEEEvvEEEEvNT_6ParamsE,"a",@progbits
	.sectionflags	@""
	.align	4
.nv.constant0._ZN7cutlass13device_kernelINS_4gemm6kernel13GemmUniversalIN4cute5tupleIJiiiiEEENS1_10collective13CollectiveMmaINS1_34MainloopSm90TmaGmmaWarpSpecializedILi4ENS5_IJNS4_1CILi1EEESB_SB_EEENS1_32KernelTmaWarpSpecializedPingpongEEENS5_IJNSA_ILi64EEENSA_ILi128EEESF_EEEfNS5_IJlSB_lEEEfSI_NS4_8TiledMMAINS4_8MMA_AtomIJNS4_4SM904GMMA30MMA_64x128x8_F32TF32TF32_SS_TNILNSM_7ScaleInE1ELSO_1EEEEEENS4_6LayoutISC_NS5_IJNSA_ILi0EEESS_SS_EEEEENS5_IJNS4_10UnderscoreESV_SV_EEEEENS4_13SM90_TMA_LOADENS4_14ComposedLayoutINS4_7SwizzleILi3ELi4ELi3EEENS4_18smem_ptr_flag_bitsILi32EEENSR_INS5_IJNSA_ILi8EEENSA_ILi32EEEEEENS5_IJS15_SB_EEEEEEEvNS4_8identityESY_S19_vS1A_EENS_8epilogue10collective6detail29Sm90TmaWarpSpecializedAdapterINS1D_15DefaultEpilogueIfSI_SI_NS1C_6thread17LinearCombinationIfLi1EffLNS1H_9ScaleType4KindE0ELNS_15FloatRoundStyleE2EfEENS1_15EpilogueDefaultEEEEEvvEEEEvNT_6ParamsE:
	.zero		1664


//--------------------- SYMBOLS --------------------------

	.type		.nv.reservedSmem.offset0,@object
	.size		.nv.reservedSmem.offset0,0x4
	.type		__assertfail,@function
